	.target	sm_90a

	.elftype	@"ET_EXEC"


//--------------------- .note.nv.tkinfo           --------------------------
	.section	.note.nv.tkinfo,"",@"SHT_NOTE"
	.sectionflags	@"SHF_NOTE_NV_TKINFO"
	.tkinfo
        /*0018*/ 	.word	0x00000002
        /*0030*/ 	.string	""
        /*0030*/ 	.string	"ptxas"
        /*0030*/ 	.string	"Cuda compilation tools, release 13.0, V13.0.88"
        /*0030*/ 	.string	"Build cuda_13.0.r13.0/compiler.36424714_0"
        /*0030*/ 	.string	"-arch sm_90a -m 64 "



//--------------------- .note.nv.cuinfo           --------------------------
	.section	.note.nv.cuinfo,"",@"SHT_NOTE"
	.sectionflags	@"SHF_NOTE_NV_CUINFO"
        /*0018*/ 	.short	0x0002
        /*001a*/ 	.short	0x005a
        /*001c*/ 	.short	0x0082
	.zero		2


//--------------------- .nv.info                  --------------------------
	.section	.nv.info,"",@"SHT_CUDA_INFO"
	.align	4


	//----- nvinfo : EIATTR_REGCOUNT
	.align		4
        /*0000*/ 	.byte	0x04, 0x2f
        /*0002*/ 	.short	(.L_15 - .L_14)
	.align		4
.L_14:
        /*0004*/ 	.word	index@(_ZN7cutlass13device_kernelINS_4gemm6kernel13GemmUniversalIN4cute5tupleIJiiiiEEENS1_10collective13CollectiveMmaINS1_34MainloopSm90TmaGmmaWarpSpecializedILi22ENS5_IJNS4_1CILi1EEESB_SB_EEENS1_35KernelTmaWarpSpecializedCooperativeEEENS5_IJNSA_ILi256EEENSA_ILi64EEENSA_ILi32EEEEEEaNS5_IJlSB_lEEEaSJ_NS4_8TiledMMAINS4_8MMA_AtomIJNS4_4SM904GMMA26MMA_64x64x32_S32S8S8_SS_TNEEEENS4_6LayoutINS5_IJNSA_ILi2EEESB_SB_EEENS5_IJSB_NSA_ILi0EEEST_EEEEENS5_IJNS4_10UnderscoreESW_SW_EEEEENS4_13SM90_TMA_LOADENS4_14ComposedLayoutINS4_7SwizzleILi1ELi4ELi3EEENS4_18smem_ptr_flag_bitsILi8EEENSQ_INS5_IJNSA_ILi8EEESH_EEENS5_IJSH_SB_EEEEEEEvNS4_8identityESZ_S19_vS1A_EENS_8epilogue10collective6detail29Sm90TmaWarpSpecializedAdapterINS1D_15DefaultEpilogueIaSJ_SJ_NS1C_6thread17LinearCombinationIaLi1EiiLNS1H_9ScaleType4KindE0ELNS_15FloatRoundStyleE2EaEENS1_15EpilogueDefaultEEEEEvvEEEEvNT_6ParamsE)
        /*0008*/ 	.word	0x000000a8


	//----- nvinfo : EIATTR_FRAME_SIZE
	.align		4
.L_15:
        /*000c*/ 	.byte	0x04, 0x11
        /*000e*/ 	.short	(.L_17 - .L_16)
	.align		4
.L_16:
        /*0010*/ 	.word	index@(_ZN7cutlass13device_kernelINS_4gemm6kernel13GemmUniversalIN4cute5tupleIJiiiiEEENS1_10collective13CollectiveMmaINS1_34MainloopSm90TmaGmmaWarpSpecializedILi22ENS5_IJNS4_1CILi1EEESB_SB_EEENS1_35KernelTmaWarpSpecializedCooperativeEEENS5_IJNSA_ILi256EEENSA_ILi64EEENSA_ILi32EEEEEEaNS5_IJlSB_lEEEaSJ_NS4_8TiledMMAINS4_8MMA_AtomIJNS4_4SM904GMMA26MMA_64x64x32_S32S8S8_SS_TNEEEENS4_6LayoutINS5_IJNSA_ILi2EEESB_SB_EEENS5_IJSB_NSA_ILi0EEEST_EEEEENS5_IJNS4_10UnderscoreESW_SW_EEEEENS4_13SM90_TMA_LOADENS4_14ComposedLayoutINS4_7SwizzleILi1ELi4ELi3EEENS4_18smem_ptr_flag_bitsILi8EEENSQ_INS5_IJNSA_ILi8EEESH_EEENS5_IJSH_SB_EEEEEEEvNS4_8identityESZ_S19_vS1A_EENS_8epilogue10collective6detail29Sm90TmaWarpSpecializedAdapterINS1D_15DefaultEpilogueIaSJ_SJ_NS1C_6thread17LinearCombinationIaLi1EiiLNS1H_9ScaleType4KindE0ELNS_15FloatRoundStyleE2EaEENS1_15EpilogueDefaultEEEEEvvEEEEvNT_6ParamsE)
        /*0014*/ 	.word	0x00000000


	//----- nvinfo : EIATTR_MIN_STACK_SIZE
	.align		4
.L_17:
        /*0018*/ 	.byte	0x04, 0x12
        /*001a*/ 	.short	(.L_19 - .L_18)
	.align		4
.L_18:
        /*001c*/ 	.word	index@(_ZN7cutlass13device_kernelINS_4gemm6kernel13GemmUniversalIN4cute5tupleIJiiiiEEENS1_10collective13CollectiveMmaINS1_34MainloopSm90TmaGmmaWarpSpecializedILi22ENS5_IJNS4_1CILi1EEESB_SB_EEENS1_35KernelTmaWarpSpecializedCooperativeEEENS5_IJNSA_ILi256EEENSA_ILi64EEENSA_ILi32EEEEEEaNS5_IJlSB_lEEEaSJ_NS4_8TiledMMAINS4_8MMA_AtomIJNS4_4SM904GMMA26MMA_64x64x32_S32S8S8_SS_TNEEEENS4_6LayoutINS5_IJNSA_ILi2EEESB_SB_EEENS5_IJSB_NSA_ILi0EEEST_EEEEENS5_IJNS4_10UnderscoreESW_SW_EEEEENS4_13SM90_TMA_LOADENS4_14ComposedLayoutINS4_7SwizzleILi1ELi4ELi3EEENS4_18smem_ptr_flag_bitsILi8EEENSQ_INS5_IJNSA_ILi8EEESH_EEENS5_IJSH_SB_EEEEEEEvNS4_8identityESZ_S19_vS1A_EENS_8epilogue10collective6detail29Sm90TmaWarpSpecializedAdapterINS1D_15DefaultEpilogueIaSJ_SJ_NS1C_6thread17LinearCombinationIaLi1EiiLNS1H_9ScaleType4KindE0ELNS_15FloatRoundStyleE2EaEENS1_15EpilogueDefaultEEEEEvvEEEEvNT_6ParamsE)
        /*0020*/ 	.word	0x00000000
.L_19:


//--------------------- .nv.compat                --------------------------
	.section	.nv.compat,"",@"SHT_CUDA_COMPAT_INFO"
	.align	4
        /*0000*/ 	.byte	0x02, 0x09, 0x01, 0x00, 0x02, 0x02, 0x04, 0x00, 0x02, 0x05, 0x05, 0x00, 0x03, 0x07, 0x01, 0x01
        /*0010*/ 	.byte	0x02, 0x03, 0x01, 0x00, 0x02, 0x06, 0x01, 0x00, 0x04, 0x0b, 0x08, 0x00, 0x00, 0x00, 0x00, 0x00
        /*0020*/ 	.byte	0x00, 0x00, 0x00, 0x00


//--------------------- .nv.info._ZN7cutlass13device_kernelINS_4gemm6kernel13GemmUniversalIN4cute5tupleIJiiiiEEENS1_10collective13CollectiveMmaINS1_34MainloopSm90TmaGmmaWarpSpecializedILi22ENS5_IJNS4_1CILi1EEESB_SB_EEENS1_35KernelTmaWarpSpecializedCooperativeEEENS5_IJNSA_ILi256EEENSA_ILi64EEENSA_ILi32EEEEEEaNS5_IJlSB_lEEEaSJ_NS4_8TiledMMAINS4_8MMA_AtomIJNS4_4SM904GMMA26MMA_64x64x32_S32S8S8_SS_TNEEEENS4_6LayoutINS5_IJNSA_ILi2EEESB_SB_EEENS5_IJSB_NSA_ILi0EEEST_EEEEENS5_IJNS4_10UnderscoreESW_SW_EEEEENS4_13SM90_TMA_LOADENS4_14ComposedLayoutINS4_7SwizzleILi1ELi4ELi3EEENS4_18smem_ptr_flag_bitsILi8EEENSQ_INS5_IJNSA_ILi8EEESH_EEENS5_IJSH_SB_EEEEEEEvNS4_8identityESZ_S19_vS1A_EENS_8epilogue10collective6detail29Sm90TmaWarpSpecializedAdapterINS1D_15DefaultEpilogueIaSJ_SJ_NS1C_6thread17LinearCombinationIaLi1EiiLNS1H_9ScaleType4KindE0ELNS_15FloatRoundStyleE2EaEENS1_15EpilogueDefaultEEEEEvvEEEEvNT_6ParamsE --------------------------
	.section	.nv.info._ZN7cutlass13device_kernelINS_4gemm6kernel13GemmUniversalIN4cute5tupleIJiiiiEEENS1_10collective13CollectiveMmaINS1_34MainloopSm90TmaGmmaWarpSpecializedILi22ENS5_IJNS4_1CILi1EEESB_SB_EEENS1_35KernelTmaWarpSpecializedCooperativeEEENS5_IJNSA_ILi256EEENSA_ILi64EEENSA_ILi32EEEEEEaNS5_IJlSB_lEEEaSJ_NS4_8TiledMMAINS4_8MMA_AtomIJNS4_4SM904GMMA26MMA_64x64x32_S32S8S8_SS_TNEEEENS4_6LayoutINS5_IJNSA_ILi2EEESB_SB_EEENS5_IJSB_NSA_ILi0EEEST_EEEEENS5_IJNS4_10UnderscoreESW_SW_EEEEENS4_13SM90_TMA_LOADENS4_14ComposedLayoutINS4_7SwizzleILi1ELi4ELi3EEENS4_18smem_ptr_flag_bitsILi8EEENSQ_INS5_IJNSA_ILi8EEESH_EEENS5_IJSH_SB_EEEEEEEvNS4_8identityESZ_S19_vS1A_EENS_8epilogue10collective6detail29Sm90TmaWarpSpecializedAdapterINS1D_15DefaultEpilogueIaSJ_SJ_NS1C_6thread17LinearCombinationIaLi1EiiLNS1H_9ScaleType4KindE0ELNS_15FloatRoundStyleE2EaEENS1_15EpilogueDefaultEEEEEvvEEEEvNT_6ParamsE,"",@"SHT_CUDA_INFO"
	.sectionflags	@""
	.align	4


	//----- nvinfo : EIATTR_CUDA_API_VERSION
	.align		4
        /*0000*/ 	.byte	0x04, 0x37
        /*0002*/ 	.short	(.L_21 - .L_20)
.L_20:
        /*0004*/ 	.word	0x00000082


	//----- nvinfo : EIATTR_KPARAM_INFO
	.align		4
.L_21:
        /*0008*/ 	.byte	0x04, 0x17
        /*000a*/ 	.short	(.L_23 - .L_22)
.L_22:
        /*000c*/ 	.word	0x00000000
        /*0010*/ 	.short	0x0000
        /*0012*/ 	.short	0x0070
        /*0014*/ 	.byte	0x00, 0xf0, 0x01, 0x10


	//----- nvinfo : EIATTR_SPARSE_MMA_MASK
	.align		4
.L_23:
        /*0018*/ 	.byte	0x03, 0x50
        /*001a*/ 	.short	0x0000


	//----- nvinfo : EIATTR_MAXREG_COUNT
	.align		4
        /*001c*/ 	.byte	0x03, 0x1b
        /*001e*/ 	.short	0x00a8


	//----- nvinfo : EIATTR_NUM_BARRIERS
	.align		4
        /*0020*/ 	.byte	0x02, 0x4c
        /*0022*/ 	.byte	0x01
	.zero		1


	//----- nvinfo : EIATTR_EXTERNS
	.align		4
        /*0024*/ 	.byte	0x04, 0x0f
        /*0026*/ 	.short	(.L_25 - .L_24)


	//   ....[0]....
	.align		4
.L_24:
        /*0028*/ 	.word	index@(__assertfail)


	//----- nvinfo : EIATTR_MERCURY_ISA_VERSION
	.align		4
.L_25:
        /*002c*/ 	.byte	0x03, 0x5f
        /*002e*/ 	.short	0x0101


	//----- nvinfo : EIATTR_INT_WARP_WIDE_INSTR_OFFSETS
	.align		4
        /*0030*/ 	.byte	0x04, 0x31
        /*0032*/ 	.short	(.L_27 - .L_26)


	//   ....[0]....
.L_26:
        /*0034*/ 	.word	0x00000620


	//   ....[1]....
        /*0038*/ 	.word	0x00000650


	//   ....[2]....
        /*003c*/ 	.word	0x00000730


	//----- nvinfo : EIATTR_COOP_GROUP_MASK_REGIDS
	.align		4
.L_27:
        /*0040*/ 	.byte	0x04, 0x29
        /*0042*/ 	.short	(.L_29 - .L_28)


	//   ....[0]....
.L_28:
        /*0044*/ 	.word	0xffffffff


	//   ....[1]....
        /*0048*/ 	.word	0xffffffff


	//   ....[2]....
        /*004c*/ 	.word	0xffffffff


	//   ....[3]....
        /*0050*/ 	.word	0xffffffff


	//   ....[4]....
        /*0054*/ 	.word	0xffffffff


	//----- nvinfo : EIATTR_COOP_GROUP_INSTR_OFFSETS
	.align		4
.L_29:
        /*0058*/ 	.byte	0x04, 0x28
        /*005a*/ 	.short	(.L_31 - .L_30)


	//   ....[0]....
.L_30:
        /*005c*/ 	.word	0x00000060


	//   ....[1]....
        /*0060*/ 	.word	0x00000070


	//   ....[2]....
        /*0064*/ 	.word	0x00000130


	//   ....[3]....
        /*0068*/ 	.word	0x00000530


	//   ....[4]....
        /*006c*/ 	.word	0x000011d0


	//----- nvinfo : EIATTR_REG_RECONFIG
	.align		4
.L_31:
        /*0070*/ 	.byte	0x01, 0x54
	.zero		2


	//----- nvinfo : EIATTR_SYSCALL_OFFSETS
	.align		4
        /*0074*/ 	.byte	0x04, 0x46
        /*0076*/ 	.short	(.L_33 - .L_32)


	//   ....[0]....
.L_32:
        /*0078*/ 	.word	0x000013a0


	//----- nvinfo : EIATTR_MBARRIER_INSTR_OFFSETS
	.align		4
.L_33:
        /*007c*/ 	.byte	0x04, 0x39
        /*007e*/ 	.short	(.L_35 - .L_34)


	//   ....[0]....
.L_34:
        /*0080*/ 	.word	0x00000250
        /*0084*/ 	.word	0x000000ff
        /*0088*/ 	.word	0x00000000
        /*008c*/ 	.short	0x0100
        /*008e*/ 	.byte	0x08
	.zero		1


	//   ....[1]....
        /*0090*/ 	.word	0x00000260
        /*0094*/ 	.word	0x000000ff
        /*0098*/ 	.word	0x000000b0
        /*009c*/ 	.short	0x0100
        /*009e*/ 	.byte	0x08
	.zero		1


	//   ....[2]....
        /*00a0*/ 	.word	0x00000270
        /*00a4*/ 	.word	0x000000ff
        /*00a8*/ 	.word	0x00000008
        /*00ac*/ 	.short	0x0100
        /*00ae*/ 	.byte	0x08
	.zero		1


	//   ....[3]....
        /*00b0*/ 	.word	0x00000280
        /*00b4*/ 	.word	0x000000ff
        /*00b8*/ 	.word	0x000000b8
        /*00bc*/ 	.short	0x0100
        /*00be*/ 	.byte	0x08
	.zero		1


	//   ....[4]....
        /*00c0*/ 	.word	0x00000290
        /*00c4*/ 	.word	0x000000ff
        /*00c8*/ 	.word	0x00000010
        /*00cc*/ 	.short	0x0100
        /*00ce*/ 	.byte	0x08
	.zero		1


	//   ....[5]....
        /*00d0*/ 	.word	0x000002a0
        /*00d4*/ 	.word	0x000000ff
        /*00d8*/ 	.word	0x000000c0
        /*00dc*/ 	.short	0x0100
        /*00de*/ 	.byte	0x08
	.zero		1


	//   ....[6]....
        /*00e0*/ 	.word	0x000002b0
        /*00e4*/ 	.word	0x000000ff
        /*00e8*/ 	.word	0x00000018
        /*00ec*/ 	.short	0x0100
        /*00ee*/ 	.byte	0x08
	.zero		1


	//   ....[7]....
        /*00f0*/ 	.word	0x000002c0
        /*00f4*/ 	.word	0x000000ff
        /*00f8*/ 	.word	0x000000c8
        /*00fc*/ 	.short	0x0100
        /*00fe*/ 	.byte	0x08
	.zero		1


	//   ....[8]....
        /*0100*/ 	.word	0x000002d0
        /*0104*/ 	.word	0x000000ff
        /*0108*/ 	.word	0x00000020
        /*010c*/ 	.short	0x0100
        /*010e*/ 	.byte	0x08
	.zero		1


	//   ....[9]....
        /*0110*/ 	.word	0x000002e0
        /*0114*/ 	.word	0x000000ff
        /*0118*/ 	.word	0x000000d0
        /*011c*/ 	.short	0x0100
        /*011e*/ 	.byte	0x08
	.zero		1


	//   ....[10]....
        /*0120*/ 	.word	0x000002f0
        /*0124*/ 	.word	0x000000ff
        /*0128*/ 	.word	0x00000028
        /*012c*/ 	.short	0x0100
        /*012e*/ 	.byte	0x08
	.zero		1


	//   ....[11]....
        /*0130*/ 	.word	0x00000300
        /*0134*/ 	.word	0x000000ff
        /*0138*/ 	.word	0x000000d8
        /*013c*/ 	.short	0x0100
        /*013e*/ 	.byte	0x08
	.zero		1


	//   ....[12]....
        /*0140*/ 	.word	0x00000310
        /*0144*/ 	.word	0x000000ff
        /*0148*/ 	.word	0x00000030
        /*014c*/ 	.short	0x0100
        /*014e*/ 	.byte	0x08
	.zero		1


	//   ....[13]....
        /*0150*/ 	.word	0x00000320
        /*0154*/ 	.word	0x000000ff
        /*0158*/ 	.word	0x000000e0
        /*015c*/ 	.short	0x0100
        /*015e*/ 	.byte	0x08
	.zero		1


	//   ....[14]....
        /*0160*/ 	.word	0x00000330
        /*0164*/ 	.word	0x000000ff
        /*0168*/ 	.word	0x00000038
        /*016c*/ 	.short	0x0100
        /*016e*/ 	.byte	0x08
	.zero		1


	//   ....[15]....
        /*0170*/ 	.word	0x00000340
        /*0174*/ 	.word	0x000000ff
        /*0178*/ 	.word	0x000000e8
        /*017c*/ 	.short	0x0100
        /*017e*/ 	.byte	0x08
	.zero		1


	//   ....[16]....
        /*0180*/ 	.word	0x00000350
        /*0184*/ 	.word	0x000000ff
        /*0188*/ 	.word	0x00000040
        /*018c*/ 	.short	0x0100
        /*018e*/ 	.byte	0x08
	.zero		1


	//   ....[17]....
        /*0190*/ 	.word	0x00000360
        /*0194*/ 	.word	0x000000ff
        /*0198*/ 	.word	0x000000f0
        /*019c*/ 	.short	0x0100
        /*019e*/ 	.byte	0x08
	.zero		1


	//   ....[18]....
        /*01a0*/ 	.word	0x00000370
        /*01a4*/ 	.word	0x000000ff
        /*01a8*/ 	.word	0x00000048
        /*01ac*/ 	.short	0x0100
        /*01ae*/ 	.byte	0x08
	.zero		1


	//   ....[19]....
        /*01b0*/ 	.word	0x00000380
        /*01b4*/ 	.word	0x000000ff
        /*01b8*/ 	.word	0x000000f8
        /*01bc*/ 	.short	0x0100
        /*01be*/ 	.byte	0x08
	.zero		1


	//   ....[20]....
        /*01c0*/ 	.word	0x00000390
        /*01c4*/ 	.word	0x000000ff
        /*01c8*/ 	.word	0x00000050
        /*01cc*/ 	.short	0x0100
        /*01ce*/ 	.byte	0x08
	.zero		1


	//   ....[21]....
        /*01d0*/ 	.word	0x000003a0
        /*01d4*/ 	.word	0x000000ff
        /*01d8*/ 	.word	0x00000100
        /*01dc*/ 	.short	0x0100
        /*01de*/ 	.byte	0x08
	.zero		1


	//   ....[22]....
        /*01e0*/ 	.word	0x000003b0
        /*01e4*/ 	.word	0x000000ff
        /*01e8*/ 	.word	0x00000058
        /*01ec*/ 	.short	0x0100
        /*01ee*/ 	.byte	0x08
	.zero		1


	//   ....[23]....
        /*01f0*/ 	.word	0x000003c0
        /*01f4*/ 	.word	0x000000ff
        /*01f8*/ 	.word	0x00000108
        /*01fc*/ 	.short	0x0100
        /*01fe*/ 	.byte	0x08
	.zero		1


	//   ....[24]....
        /*0200*/ 	.word	0x000003d0
        /*0204*/ 	.word	0x000000ff
        /*0208*/ 	.word	0x00000060
        /*020c*/ 	.short	0x0100
        /*020e*/ 	.byte	0x08
	.zero		1


	//   ....[25]....
        /*0210*/ 	.word	0x000003e0
        /*0214*/ 	.word	0x000000ff
        /*0218*/ 	.word	0x00000110
        /*021c*/ 	.short	0x0100
        /*021e*/ 	.byte	0x08
	.zero		1


	//   ....[26]....
        /*0220*/ 	.word	0x000003f0
        /*0224*/ 	.word	0x000000ff
        /*0228*/ 	.word	0x00000068
        /*022c*/ 	.short	0x0100
        /*022e*/ 	.byte	0x08
	.zero		1


	//   ....[27]....
        /*0230*/ 	.word	0x00000400
        /*0234*/ 	.word	0x000000ff
        /*0238*/ 	.word	0x00000118
        /*023c*/ 	.short	0x0100
        /*023e*/ 	.byte	0x08
	.zero		1


	//   ....[28]....
        /*0240*/ 	.word	0x00000410
        /*0244*/ 	.word	0x000000ff
        /*0248*/ 	.word	0x00000070
        /*024c*/ 	.short	0x0100
        /*024e*/ 	.byte	0x08
	.zero		1


	//   ....[29]....
        /*0250*/ 	.word	0x00000420
        /*0254*/ 	.word	0x000000ff
        /*0258*/ 	.word	0x00000120
        /*025c*/ 	.short	0x0100
        /*025e*/ 	.byte	0x08
	.zero		1


	//   ....[30]....
        /*0260*/ 	.word	0x00000430
        /*0264*/ 	.word	0x000000ff
        /*0268*/ 	.word	0x00000078
        /*026c*/ 	.short	0x0100
        /*026e*/ 	.byte	0x08
	.zero		1


	//   ....[31]....
        /*0270*/ 	.word	0x00000440
        /*0274*/ 	.word	0x000000ff
        /*0278*/ 	.word	0x00000128
        /*027c*/ 	.short	0x0100
        /*027e*/ 	.byte	0x08
	.zero		1


	//   ....[32]....
        /*0280*/ 	.word	0x00000450
        /*0284*/ 	.word	0x000000ff
        /*0288*/ 	.word	0x00000080
        /*028c*/ 	.short	0x0100
        /*028e*/ 	.byte	0x08
	.zero		1


	//   ....[33]....
        /*0290*/ 	.word	0x00000460
        /*0294*/ 	.word	0x000000ff
        /*0298*/ 	.word	0x00000130
        /*029c*/ 	.short	0x0100
        /*029e*/ 	.byte	0x08
	.zero		1


	//   ....[34]....
        /*02a0*/ 	.word	0x00000470
        /*02a4*/ 	.word	0x000000ff
        /*02a8*/ 	.word	0x00000088
        /*02ac*/ 	.short	0x0100
        /*02ae*/ 	.byte	0x08
	.zero		1


	//   ....[35]....
        /*02b0*/ 	.word	0x00000480
        /*02b4*/ 	.word	0x000000ff
        /*02b8*/ 	.word	0x00000138
        /*02bc*/ 	.short	0x0100
        /*02be*/ 	.byte	0x08
	.zero		1


	//   ....[36]....
        /*02c0*/ 	.word	0x00000490
        /*02c4*/ 	.word	0x000000ff
        /*02c8*/ 	.word	0x00000090
        /*02cc*/ 	.short	0x0100
        /*02ce*/ 	.byte	0x08
	.zero		1


	//   ....[37]....
        /*02d0*/ 	.word	0x000004a0
        /*02d4*/ 	.word	0x000000ff
        /*02d8*/ 	.word	0x00000140
        /*02dc*/ 	.short	0x0100
        /*02de*/ 	.byte	0x08
	.zero		1


	//   ....[38]....
        /*02e0*/ 	.word	0x000004b0
        /*02e4*/ 	.word	0x000000ff
        /*02e8*/ 	.word	0x00000098
        /*02ec*/ 	.short	0x0100
        /*02ee*/ 	.byte	0x08
	.zero		1


	//   ....[39]....
        /*02f0*/ 	.word	0x000004c0
        /*02f4*/ 	.word	0x000000ff
        /*02f8*/ 	.word	0x00000148
        /*02fc*/ 	.short	0x0100
        /*02fe*/ 	.byte	0x08
	.zero		1


	//   ....[40]....
        /*0300*/ 	.word	0x000004d0
        /*0304*/ 	.word	0x000000ff
        /*0308*/ 	.word	0x000000a0
        /*030c*/ 	.short	0x0100
        /*030e*/ 	.byte	0x08
	.zero		1


	//   ....[41]....
        /*0310*/ 	.word	0x000004e0
        /*0314*/ 	.word	0x000000ff
        /*0318*/ 	.word	0x00000150
        /*031c*/ 	.short	0x0100
        /*031e*/ 	.byte	0x08
	.zero		1


	//   ....[42]....
        /*0320*/ 	.word	0x000004f0
        /*0324*/ 	.word	0x000000ff
        /*0328*/ 	.word	0x000000a8
        /*032c*/ 	.short	0x0100
        /*032e*/ 	.byte	0x08
	.zero		1


	//   ....[43]....
        /*0330*/ 	.word	0x00000500
        /*0334*/ 	.word	0x000000ff
        /*0338*/ 	.word	0x00000158
        /*033c*/ 	.short	0x0100
        /*033e*/ 	.byte	0x08
	.zero		1


	//   ....[44]....
        /*0340*/ 	.word	0x000007a0
        /*0344*/ 	.word	0x000000ff
        /*0348*/ 	.word	0x00000170
        /*034c*/ 	.short	0x0100
        /*034e*/ 	.byte	0x06
	.zero		1


	//   ....[45]....
        /*0350*/ 	.word	0x00000800
        /*0354*/ 	.word	0x000000ff
        /*0358*/ 	.word	0x00000178
        /*035c*/ 	.short	0x0100
        /*035e*/ 	.byte	0x06
	.zero		1


	//   ....[46]....
        /*0360*/ 	.word	0x00001470
        /*0364*/ 	.word	0x00000003
        /*0368*/ 	.word	0x00000000
        /*036c*/ 	.short	0x010a
        /*036e*/ 	.byte	0x3f
	.zero		1


	//   ....[47]....
        /*0370*/ 	.word	0x000014b0
        /*0374*/ 	.word	0x00000003
        /*0378*/ 	.word	0x00000000
        /*037c*/ 	.short	0x010a
        /*037e*/ 	.byte	0x3f
	.zero		1


	//   ....[48]....
        /*0380*/ 	.word	0x00001760
        /*0384*/ 	.word	0x00000005
        /*0388*/ 	.word	0x00000000
        /*038c*/ 	.short	0x010a
        /*038e*/ 	.byte	0x3f
	.zero		1


	//   ....[49]....
        /*0390*/ 	.word	0x000017a0
        /*0394*/ 	.word	0x00000005
        /*0398*/ 	.word	0x00000000
        /*039c*/ 	.short	0x010a
        /*039e*/ 	.byte	0x3f
	.zero		1


	//   ....[50]....
        /*03a0*/ 	.word	0x000018f0
        /*03a4*/ 	.word	0x00000004
        /*03a8*/ 	.word	0x00000000
        /*03ac*/ 	.short	0x0101
        /*03ae*/ 	.byte	0x3f
	.zero		1


	//   ....[51]....
        /*03b0*/ 	.word	0x00001ad0
        /*03b4*/ 	.word	0x00000000
        /*03b8*/ 	.word	0x00000000
        /*03bc*/ 	.short	0x0101
        /*03be*/ 	.byte	0x3f
	.zero		1


	//   ....[52]....
        /*03c0*/ 	.word	0x000061b0
        /*03c4*/ 	.word	0x0000000e
        /*03c8*/ 	.word	0x000000b0
        /*03cc*/ 	.short	0x010a
        /*03ce*/ 	.byte	0x3f
	.zero		1


	//   ....[53]....
        /*03d0*/ 	.word	0x00006530
        /*03d4*/ 	.word	0x00000006
        /*03d8*/ 	.word	0x00000178
        /*03dc*/ 	.short	0x0101
        /*03de*/ 	.byte	0x3f
	.zero		1


	//   ....[54]....
        /*03e0*/ 	.word	0x00006c60
        /*03e4*/ 	.word	0x00000007
        /*03e8*/ 	.word	0x00000000
        /*03ec*/ 	.short	0x010a
        /*03ee*/ 	.byte	0x3f
	.zero		1


	//   ....[55]....
        /*03f0*/ 	.word	0x00006ce0
        /*03f4*/ 	.word	0x00000009
        /*03f8*/ 	.word	0x00000000
        /*03fc*/ 	.short	0x010a
        /*03fe*/ 	.byte	0x3f
	.zero		1


	//   ....[56]....
        /*0400*/ 	.word	0x00006d70
        /*0404*/ 	.word	0x00000006
        /*0408*/ 	.word	0x00000000
        /*040c*/ 	.short	0x010a
        /*040e*/ 	.byte	0x3f
	.zero		1


	//   ....[57]....
        /*0410*/ 	.word	0x00006e00
        /*0414*/ 	.word	0x00000009
        /*0418*/ 	.word	0x00000000
        /*041c*/ 	.short	0x010a
        /*041e*/ 	.byte	0x3f
	.zero		1


	//   ....[58]....
        /*0420*/ 	.word	0x00006e90
        /*0424*/ 	.word	0x00000006
        /*0428*/ 	.word	0x00000000
        /*042c*/ 	.short	0x010a
        /*042e*/ 	.byte	0x3f
	.zero		1


	//   ....[59]....
        /*0430*/ 	.word	0x00006f20
        /*0434*/ 	.word	0x00000009
        /*0438*/ 	.word	0x00000000
        /*043c*/ 	.short	0x010a
        /*043e*/ 	.byte	0x3f
	.zero		1


	//   ....[60]....
        /*0440*/ 	.word	0x00006fb0
        /*0444*/ 	.word	0x00000006
        /*0448*/ 	.word	0x00000000
        /*044c*/ 	.short	0x010a
        /*044e*/ 	.byte	0x3f
	.zero		1


	//   ....[61]....
        /*0450*/ 	.word	0x00007040
        /*0454*/ 	.word	0x00000009
        /*0458*/ 	.word	0x00000000
        /*045c*/ 	.short	0x010a
        /*045e*/ 	.byte	0x3f
	.zero		1


	//   ....[62]....
        /*0460*/ 	.word	0x000070d0
        /*0464*/ 	.word	0x00000006
        /*0468*/ 	.word	0x00000000
        /*046c*/ 	.short	0x010a
        /*046e*/ 	.byte	0x3f
	.zero		1


	//   ....[63]....
        /*0470*/ 	.word	0x00007160
        /*0474*/ 	.word	0x00000009
        /*0478*/ 	.word	0x00000000
        /*047c*/ 	.short	0x010a
        /*047e*/ 	.byte	0x3f
	.zero		1


	//   ....[64]....
        /*0480*/ 	.word	0x000071f0
        /*0484*/ 	.word	0x00000006
        /*0488*/ 	.word	0x00000000
        /*048c*/ 	.short	0x010a
        /*048e*/ 	.byte	0x3f
	.zero		1


	//   ....[65]....
        /*0490*/ 	.word	0x00007280
        /*0494*/ 	.word	0x00000009
        /*0498*/ 	.word	0x00000000
        /*049c*/ 	.short	0x010a
        /*049e*/ 	.byte	0x3f
	.zero		1


	//   ....[66]....
        /*04a0*/ 	.word	0x00007310
        /*04a4*/ 	.word	0x00000006
        /*04a8*/ 	.word	0x00000000
        /*04ac*/ 	.short	0x010a
        /*04ae*/ 	.byte	0x3f
	.zero		1


	//   ....[67]....
        /*04b0*/ 	.word	0x000073a0
        /*04b4*/ 	.word	0x00000009
        /*04b8*/ 	.word	0x00000000
        /*04bc*/ 	.short	0x010a
        /*04be*/ 	.byte	0x3f
	.zero		1


	//   ....[68]....
        /*04c0*/ 	.word	0x00007430
        /*04c4*/ 	.word	0x00000006
        /*04c8*/ 	.word	0x00000000
        /*04cc*/ 	.short	0x010a
        /*04ce*/ 	.byte	0x3f
	.zero		1


	//   ....[69]....
        /*04d0*/ 	.word	0x000074c0
        /*04d4*/ 	.word	0x00000009
        /*04d8*/ 	.word	0x00000000
        /*04dc*/ 	.short	0x010a
        /*04de*/ 	.byte	0x3f
	.zero		1


	//   ....[70]....
        /*04e0*/ 	.word	0x00007550
        /*04e4*/ 	.word	0x00000006
        /*04e8*/ 	.word	0x00000000
        /*04ec*/ 	.short	0x010a
        /*04ee*/ 	.byte	0x3f
	.zero		1


	//   ....[71]....
        /*04f0*/ 	.word	0x000075e0
        /*04f4*/ 	.word	0x00000009
        /*04f8*/ 	.word	0x00000000
        /*04fc*/ 	.short	0x010a
        /*04fe*/ 	.byte	0x3f
	.zero		1


	//   ....[72]....
        /*0500*/ 	.word	0x00007670
        /*0504*/ 	.word	0x00000006
        /*0508*/ 	.word	0x00000000
        /*050c*/ 	.short	0x010a
        /*050e*/ 	.byte	0x3f
	.zero		1


	//   ....[73]....
        /*0510*/ 	.word	0x00007700
        /*0514*/ 	.word	0x00000009
        /*0518*/ 	.word	0x00000000
        /*051c*/ 	.short	0x010a
        /*051e*/ 	.byte	0x3f
	.zero		1


	//   ....[74]....
        /*0520*/ 	.word	0x00007790
        /*0524*/ 	.word	0x00000006
        /*0528*/ 	.word	0x00000000
        /*052c*/ 	.short	0x010a
        /*052e*/ 	.byte	0x3f
	.zero		1


	//   ....[75]....
        /*0530*/ 	.word	0x00007820
        /*0534*/ 	.word	0x00000003
        /*0538*/ 	.word	0x00000000
        /*053c*/ 	.short	0x010a
        /*053e*/ 	.byte	0x3f
	.zero		1


	//   ....[76]....
        /*0540*/ 	.word	0x00007880
        /*0544*/ 	.word	0x00000003
        /*0548*/ 	.word	0x00000000
        /*054c*/ 	.short	0x010a
        /*054e*/ 	.byte	0x3f
	.zero		1


	//   ....[77]....
        /*0550*/ 	.word	0x000078d0
        /*0554*/ 	.word	0x00000005
        /*0558*/ 	.word	0x00000000
        /*055c*/ 	.short	0x010a
        /*055e*/ 	.byte	0x3f
	.zero		1


	//   ....[78]....
        /*0560*/ 	.word	0x000079a0
        /*0564*/ 	.word	0x0000000e
        /*0568*/ 	.word	0x000000b0
        /*056c*/ 	.short	0x010a
        /*056e*/ 	.byte	0x3f
	.zero		1


	//   ....[79]....
        /*0570*/ 	.word	0x00007a70
        /*0574*/ 	.word	0x00000007
        /*0578*/ 	.word	0x00000000
        /*057c*/ 	.short	0x010a
        /*057e*/ 	.byte	0x3f
	.zero		1


	//   ....[80]....
        /*0580*/ 	.word	0x00007ac0
        /*0584*/ 	.word	0x00000009
        /*0588*/ 	.word	0x00000000
        /*058c*/ 	.short	0x010a
        /*058e*/ 	.byte	0x3f
	.zero		1


	//   ....[81]....
        /*0590*/ 	.word	0x00007b10
        /*0594*/ 	.word	0x00000006
        /*0598*/ 	.word	0x00000000
        /*059c*/ 	.short	0x010a
        /*059e*/ 	.byte	0x3f
	.zero		1


	//   ....[82]....
        /*05a0*/ 	.word	0x00007b60
        /*05a4*/ 	.word	0x00000009
        /*05a8*/ 	.word	0x00000000
        /*05ac*/ 	.short	0x010a
        /*05ae*/ 	.byte	0x3f
	.zero		1


	//   ....[83]....
        /*05b0*/ 	.word	0x00007bb0
        /*05b4*/ 	.word	0x00000006
        /*05b8*/ 	.word	0x00000000
        /*05bc*/ 	.short	0x010a
        /*05be*/ 	.byte	0x3f
	.zero		1


	//   ....[84]....
        /*05c0*/ 	.word	0x00007c00
        /*05c4*/ 	.word	0x00000009
        /*05c8*/ 	.word	0x00000000
        /*05cc*/ 	.short	0x010a
        /*05ce*/ 	.byte	0x3f
	.zero		1


	//   ....[85]....
        /*05d0*/ 	.word	0x00007c50
        /*05d4*/ 	.word	0x00000006
        /*05d8*/ 	.word	0x00000000
        /*05dc*/ 	.short	0x010a
        /*05de*/ 	.byte	0x3f
	.zero		1


	//   ....[86]....
        /*05e0*/ 	.word	0x00007ca0
        /*05e4*/ 	.word	0x00000009
        /*05e8*/ 	.word	0x00000000
        /*05ec*/ 	.short	0x010a
        /*05ee*/ 	.byte	0x3f
	.zero		1


	//   ....[87]....
        /*05f0*/ 	.word	0x00007cf0
        /*05f4*/ 	.word	0x00000006
        /*05f8*/ 	.word	0x00000000
        /*05fc*/ 	.short	0x010a
        /*05fe*/ 	.byte	0x3f
	.zero		1


	//   ....[88]....
        /*0600*/ 	.word	0x00007d40
        /*0604*/ 	.word	0x00000009
        /*0608*/ 	.word	0x00000000
        /*060c*/ 	.short	0x010a
        /*060e*/ 	.byte	0x3f
	.zero		1


	//   ....[89]....
        /*0610*/ 	.word	0x00007d90
        /*0614*/ 	.word	0x00000006
        /*0618*/ 	.word	0x00000000
        /*061c*/ 	.short	0x010a
        /*061e*/ 	.byte	0x3f
	.zero		1


	//   ....[90]....
        /*0620*/ 	.word	0x00007de0
        /*0624*/ 	.word	0x00000009
        /*0628*/ 	.word	0x00000000
        /*062c*/ 	.short	0x010a
        /*062e*/ 	.byte	0x3f
	.zero		1


	//   ....[91]....
        /*0630*/ 	.word	0x00007e30
        /*0634*/ 	.word	0x00000006
        /*0638*/ 	.word	0x00000000
        /*063c*/ 	.short	0x010a
        /*063e*/ 	.byte	0x3f
	.zero		1


	//   ....[92]....
        /*0640*/ 	.word	0x00007e80
        /*0644*/ 	.word	0x00000009
        /*0648*/ 	.word	0x00000000
        /*064c*/ 	.short	0x010a
        /*064e*/ 	.byte	0x3f
	.zero		1


	//   ....[93]....
        /*0650*/ 	.word	0x00007ed0
        /*0654*/ 	.word	0x00000006
        /*0658*/ 	.word	0x00000000
        /*065c*/ 	.short	0x010a
        /*065e*/ 	.byte	0x3f
	.zero		1


	//   ....[94]....
        /*0660*/ 	.word	0x00007f20
        /*0664*/ 	.word	0x00000009
        /*0668*/ 	.word	0x00000000
        /*066c*/ 	.short	0x010a
        /*066e*/ 	.byte	0x3f
	.zero		1


	//   ....[95]....
        /*0670*/ 	.word	0x00007f70
        /*0674*/ 	.word	0x00000006
        /*0678*/ 	.word	0x00000000
        /*067c*/ 	.short	0x010a
        /*067e*/ 	.byte	0x3f
	.zero		1


	//   ....[96]....
        /*0680*/ 	.word	0x00007fc0
        /*0684*/ 	.word	0x00000009
        /*0688*/ 	.word	0x00000000
        /*068c*/ 	.short	0x010a
        /*068e*/ 	.byte	0x3f
	.zero		1


	//   ....[97]....
        /*0690*/ 	.word	0x00008010
        /*0694*/ 	.word	0x00000006
        /*0698*/ 	.word	0x00000000
        /*069c*/ 	.short	0x010a
        /*069e*/ 	.byte	0x3f
	.zero		1


	//   ....[98]....
        /*06a0*/ 	.word	0x00008060
        /*06a4*/ 	.word	0x00000009
        /*06a8*/ 	.word	0x00000000
        /*06ac*/ 	.short	0x010a
        /*06ae*/ 	.byte	0x3f
	.zero		1


	//   ....[99]....
        /*06b0*/ 	.word	0x000080b0
        /*06b4*/ 	.word	0x00000006
        /*06b8*/ 	.word	0x00000000
        /*06bc*/ 	.short	0x010a
        /*06be*/ 	.byte	0x3f
	.zero		1


	//----- nvinfo : EIATTR_NUM_MBARRIERS
	.align		4
.L_35:
        /*06c0*/ 	.byte	0x03, 0x38
        /*06c2*/ 	.short	0x002e


	//----- nvinfo : EIATTR_EXIT_INSTR_OFFSETS
	.align		4
        /*06c4*/ 	.byte	0x04, 0x1c
        /*06c6*/ 	.short	(.L_37 - .L_36)


	//   ....[0]....
.L_36:
        /*06c8*/ 	.word	0x00000850


	//   ....[1]....
        /*06cc*/ 	.word	0x00001110


	//   ....[2]....
        /*06d0*/ 	.word	0x00005820


	//   ....[3]....
        /*06d4*/ 	.word	0x00005e50


	//   ....[4]....
        /*06d8*/ 	.word	0x00007870


	//----- nvinfo : EIATTR_MAX_THREADS
	.align		4
.L_37:
        /*06dc*/ 	.byte	0x04, 0x05
        /*06de*/ 	.short	(.L_39 - .L_38)
.L_38:
        /*06e0*/ 	.word	0x00000180
        /*06e4*/ 	.word	0x00000001
        /*06e8*/ 	.word	0x00000001


	//----- nvinfo : EIATTR_CRS_STACK_SIZE
	.align		4
.L_39:
        /*06ec*/ 	.byte	0x04, 0x1e
        /*06ee*/ 	.short	(.L_41 - .L_40)
.L_40:
        /*06f0*/ 	.word	0x00000000


	//----- nvinfo : EIATTR_CBANK_PARAM_SIZE
	.align		4
.L_41:
        /*06f4*/ 	.byte	0x03, 0x19
        /*06f6*/ 	.short	0x0470


	//----- nvinfo : EIATTR_PARAM_CBANK
	.align		4
        /*06f8*/ 	.byte	0x04, 0x0a
        /*06fa*/ 	.short	(.L_43 - .L_42)
	.align		4
.L_42:
        /*06fc*/ 	.word	index@(.nv.constant0._ZN7cutlass13device_kernelINS_4gemm6kernel13GemmUniversalIN4cute5tupleIJiiiiEEENS1_10collective13CollectiveMmaINS1_34MainloopSm90TmaGmmaWarpSpecializedILi22ENS5_IJNS4_1CILi1EEESB_SB_EEENS1_35KernelTmaWarpSpecializedCooperativeEEENS5_IJNSA_ILi256EEENSA_ILi64EEENSA_ILi32EEEEEEaNS5_IJlSB_lEEEaSJ_NS4_8TiledMMAINS4_8MMA_AtomIJNS4_4SM904GMMA26MMA_64x64x32_S32S8S8_SS_TNEEEENS4_6LayoutINS5_IJNSA_ILi2EEESB_SB_EEENS5_IJSB_NSA_ILi0EEEST_EEEEENS5_IJNS4_10UnderscoreESW_SW_EEEEENS4_13SM90_TMA_LOADENS4_14ComposedLayoutINS4_7SwizzleILi1ELi4ELi3EEENS4_18smem_ptr_flag_bitsILi8EEENSQ_INS5_IJNSA_ILi8EEESH_EEENS5_IJSH_SB_EEEEEEEvNS4_8identityESZ_S19_vS1A_EENS_8epilogue10collective6detail29Sm90TmaWarpSpecializedAdapterINS1D_15DefaultEpilogueIaSJ_SJ_NS1C_6thread17LinearCombinationIaLi1EiiLNS1H_9ScaleType4KindE0ELNS_15FloatRoundStyleE2EaEENS1_15EpilogueDefaultEEEEEvvEEEEvNT_6ParamsE)
        /*0700*/ 	.short	0x0210
        /*0702*/ 	.short	0x0470


	//----- nvinfo : EIATTR_SW_WAR
	.align		4
.L_43:
        /*0704*/ 	.byte	0x04, 0x36
        /*0706*/ 	.short	(.L_45 - .L_44)
.L_44:
        /*0708*/ 	.word	0x00000008
.L_45:


//--------------------- .nv.callgraph             --------------------------
	.section	.nv.callgraph,"",@"SHT_CUDA_CALLGRAPH"
	.align	4
	.sectionentsize	8
	.align		4
        /*0000*/ 	.word	0x00000000
	.align		4
        /*0004*/ 	.word	0xffffffff
	.align		4
        /*0008*/ 	.word	index@(_ZN7cutlass13device_kernelINS_4gemm6kernel13GemmUniversalIN4cute5tupleIJiiiiEEENS1_10collective13CollectiveMmaINS1_34MainloopSm90TmaGmmaWarpSpecializedILi22ENS5_IJNS4_1CILi1EEESB_SB_EEENS1_35KernelTmaWarpSpecializedCooperativeEEENS5_IJNSA_ILi256EEENSA_ILi64EEENSA_ILi32EEEEEEaNS5_IJlSB_lEEEaSJ_NS4_8TiledMMAINS4_8MMA_AtomIJNS4_4SM904GMMA26MMA_64x64x32_S32S8S8_SS_TNEEEENS4_6LayoutINS5_IJNSA_ILi2EEESB_SB_EEENS5_IJSB_NSA_ILi0EEEST_EEEEENS5_IJNS4_10UnderscoreESW_SW_EEEEENS4_13SM90_TMA_LOADENS4_14ComposedLayoutINS4_7SwizzleILi1ELi4ELi3EEENS4_18smem_ptr_flag_bitsILi8EEENSQ_INS5_IJNSA_ILi8EEESH_EEENS5_IJSH_SB_EEEEEEEvNS4_8identityESZ_S19_vS1A_EENS_8epilogue10collective6detail29Sm90TmaWarpSpecializedAdapterINS1D_15DefaultEpilogueIaSJ_SJ_NS1C_6thread17LinearCombinationIaLi1EiiLNS1H_9ScaleType4KindE0ELNS_15FloatRoundStyleE2EaEENS1_15EpilogueDefaultEEEEEvvEEEEvNT_6ParamsE)
	.align		4
        /*000c*/ 	.word	index@(__assertfail)
	.align		4
        /*0010*/ 	.word	0x00000000
	.align		4
        /*0014*/ 	.word	0xfffffffe
	.align		4
        /*0018*/ 	.word	0x00000000
	.align		4
        /*001c*/ 	.word	0xfffffffd
	.align		4
        /*0020*/ 	.word	0x00000000
	.align		4
        /*0024*/ 	.word	0xfffffffc


//--------------------- .nv.constant4             --------------------------
	.section	.nv.constant4,"a",@progbits
	.align	8
	.align		8
.nv.constant4:
        /*0000*/ 	.dword	__assertfail
	.align		8
        /*0008*/ 	.dword	__unnamed_1
	.align		8
        /*0010*/ 	.dword	_ZN40_INTERNAL_8a279dd6_4_k_cu_2b26a6cb_104924cuda3std3__45__cpo5beginE
	.align		8
        /*0018*/ 	.dword	_ZN40_INTERNAL_8a279dd6_4_k_cu_2b26a6cb_104924cuda3std3__45__cpo3endE
	.align		8
        /*0020*/ 	.dword	_ZN40_INTERNAL_8a279dd6_4_k_cu_2b26a6cb_104924cuda3std3__45__cpo6cbeginE
	.align		8
        /*0028*/ 	.dword	_ZN40_INTERNAL_8a279dd6_4_k_cu_2b26a6cb_104924cuda3std3__45__cpo4cendE
	.align		8
        /*0030*/ 	.dword	_ZN40_INTERNAL_8a279dd6_4_k_cu_2b26a6cb_104924cuda3std3__442_GLOBAL__N__8a279dd6_4_k_cu_2b26a6cb_104926ignoreE
	.align		8
        /*0038*/ 	.dword	_ZN40_INTERNAL_8a279dd6_4_k_cu_2b26a6cb_104924cuda3std3__419piecewise_constructE
	.align		8
        /*0040*/ 	.dword	_ZN40_INTERNAL_8a279dd6_4_k_cu_2b26a6cb_104924cuda3std3__48in_placeE
	.align		8
        /*0048*/ 	.dword	_ZN40_INTERNAL_8a279dd6_4_k_cu_2b26a6cb_104924cuda3std6ranges3__45__cpo4swapE
	.align		8
        /*0050*/ 	.dword	_ZN40_INTERNAL_8a279dd6_4_k_cu_2b26a6cb_104924cuda3std6ranges3__45__cpo9iter_moveE
	.align		8
        /*0058*/ 	.dword	_ZN40_INTERNAL_8a279dd6_4_k_cu_2b26a6cb_104924cute7productE
	.align		8
        /*0060*/ 	.dword	_ZN40_INTERNAL_8a279dd6_4_k_cu_2b26a6cb_104924cute1_E
	.align		8
        /*0068*/ 	.dword	$str$22
	.align		8
        /*0070*/ 	.dword	$str$23


//--------------------- .text._ZN7cutlass13device_kernelINS_4gemm6kernel13GemmUniversalIN4cute5tupleIJiiiiEEENS1_10collective13CollectiveMmaINS1_34MainloopSm90TmaGmmaWarpSpecializedILi22ENS5_IJNS4_1CILi1EEESB_SB_EEENS1_35KernelTmaWarpSpecializedCooperativeEEENS5_IJNSA_ILi256EEENSA_ILi64EEENSA_ILi32EEEEEEaNS5_IJlSB_lEEEaSJ_NS4_8TiledMMAINS4_8MMA_AtomIJNS4_4SM904GMMA26MMA_64x64x32_S32S8S8_SS_TNEEEENS4_6LayoutINS5_IJNSA_ILi2EEESB_SB_EEENS5_IJSB_NSA_ILi0EEEST_EEEEENS5_IJNS4_10UnderscoreESW_SW_EEEEENS4_13SM90_TMA_LOADENS4_14ComposedLayoutINS4_7SwizzleILi1ELi4ELi3EEENS4_18smem_ptr_flag_bitsILi8EEENSQ_INS5_IJNSA_ILi8EEESH_EEENS5_IJSH_SB_EEEEEEEvNS4_8identityESZ_S19_vS1A_EENS_8epilogue10collective6detail29Sm90TmaWarpSpecializedAdapterINS1D_15DefaultEpilogueIaSJ_SJ_NS1C_6thread17LinearCombinationIaLi1EiiLNS1H_9ScaleType4KindE0ELNS_15FloatRoundStyleE2EaEENS1_15EpilogueDefaultEEEEEvvEEEEvNT_6ParamsE --------------------------
	.section	.text._ZN7cutlass13device_kernelINS_4gemm6kernel13GemmUniversalIN4cute5tupleIJiiiiEEENS1_10collective13CollectiveMmaINS1_34MainloopSm90TmaGmmaWarpSpecializedILi22ENS5_IJNS4_1CILi1EEESB_SB_EEENS1_35KernelTmaWarpSpecializedCooperativeEEENS5_IJNSA_ILi256EEENSA_ILi64EEENSA_ILi32EEEEEEaNS5_IJlSB_lEEEaSJ_NS4_8TiledMMAINS4_8MMA_AtomIJNS4_4SM904GMMA26MMA_64x64x32_S32S8S8_SS_TNEEEENS4_6LayoutINS5_IJNSA_ILi2EEESB_SB_EEENS5_IJSB_NSA_ILi0EEEST_EEEEENS5_IJNS4_10UnderscoreESW_SW_EEEEENS4_13SM90_TMA_LOADENS4_14ComposedLayoutINS4_7SwizzleILi1ELi4ELi3EEENS4_18smem_ptr_flag_bitsILi8EEENSQ_INS5_IJNSA_ILi8EEESH_EEENS5_IJSH_SB_EEEEEEEvNS4_8identityESZ_S19_vS1A_EENS_8epilogue10collective6detail29Sm90TmaWarpSpecializedAdapterINS1D_15DefaultEpilogueIaSJ_SJ_NS1C_6thread17LinearCombinationIaLi1EiiLNS1H_9ScaleType4KindE0ELNS_15FloatRoundStyleE2EaEENS1_15EpilogueDefaultEEEEEvvEEEEvNT_6ParamsE,"ax",@progbits
	.align	128
.text._ZN7cutlass13device_kernelINS_4gemm6kernel13GemmUniversalIN4cute5tupleIJiiiiEEENS1_10collective13CollectiveMmaINS1_34MainloopSm90TmaGmmaWarpSpecializedILi22ENS5_IJNS4_1CILi1EEESB_SB_EEENS1_35KernelTmaWarpSpecializedCooperativeEEENS5_IJNSA_ILi256EEENSA_ILi64EEENSA_ILi32EEEEEEaNS5_IJlSB_lEEEaSJ_NS4_8TiledMMAINS4_8MMA_AtomIJNS4_4SM904GMMA26MMA_64x64x32_S32S8S8_SS_TNEEEENS4_6LayoutINS5_IJNSA_ILi2EEESB_SB_EEENS5_IJSB_NSA_ILi0EEEST_EEEEENS5_IJNS4_10UnderscoreESW_SW_EEEEENS4_13SM90_TMA_LOADENS4_14ComposedLayoutINS4_7SwizzleILi1ELi4ELi3EEENS4_18smem_ptr_flag_bitsILi8EEENSQ_INS5_IJNSA_ILi8EEESH_EEENS5_IJSH_SB_EEEEEEEvNS4_8identityESZ_S19_vS1A_EENS_8epilogue10collective6detail29Sm90TmaWarpSpecializedAdapterINS1D_15DefaultEpilogueIaSJ_SJ_NS1C_6thread17LinearCombinationIaLi1EiiLNS1H_9ScaleType4KindE0ELNS_15FloatRoundStyleE2EaEENS1_15EpilogueDefaultEEEEEvvEEEEvNT_6ParamsE:
        .type           _ZN7cutlass13device_kernelINS_4gemm6kernel13GemmUniversalIN4cute5tupleIJiiiiEEENS1_10collective13CollectiveMmaINS1_34MainloopSm90TmaGmmaWarpSpecializedILi22ENS5_IJNS4_1CILi1EEESB_SB_EEENS1_35KernelTmaWarpSpecializedCooperativeEEENS5_IJNSA_ILi256EEENSA_ILi64EEENSA_ILi32EEEEEEaNS5_IJlSB_lEEEaSJ_NS4_8TiledMMAINS4_8MMA_AtomIJNS4_4SM904GMMA26MMA_64x64x32_S32S8S8_SS_TNEEEENS4_6LayoutINS5_IJNSA_ILi2EEESB_SB_EEENS5_IJSB_NSA_ILi0EEEST_EEEEENS5_IJNS4_10UnderscoreESW_SW_EEEEENS4_13SM90_TMA_LOADENS4_14ComposedLayoutINS4_7SwizzleILi1ELi4ELi3EEENS4_18smem_ptr_flag_bitsILi8EEENSQ_INS5_IJNSA_ILi8EEESH_EEENS5_IJSH_SB_EEEEEEEvNS4_8identityESZ_S19_vS1A_EENS_8epilogue10collective6detail29Sm90TmaWarpSpecializedAdapterINS1D_15DefaultEpilogueIaSJ_SJ_NS1C_6thread17LinearCombinationIaLi1EiiLNS1H_9ScaleType4KindE0ELNS_15FloatRoundStyleE2EaEENS1_15EpilogueDefaultEEEEEvvEEEEvNT_6ParamsE,@function
        .size           _ZN7cutlass13device_kernelINS_4gemm6kernel13GemmUniversalIN4cute5tupleIJiiiiEEENS1_10collective13CollectiveMmaINS1_34MainloopSm90TmaGmmaWarpSpecializedILi22ENS5_IJNS4_1CILi1EEESB_SB_EEENS1_35KernelTmaWarpSpecializedCooperativeEEENS5_IJNSA_ILi256EEENSA_ILi64EEENSA_ILi32EEEEEEaNS5_IJlSB_lEEEaSJ_NS4_8TiledMMAINS4_8MMA_AtomIJNS4_4SM904GMMA26MMA_64x64x32_S32S8S8_SS_TNEEEENS4_6LayoutINS5_IJNSA_ILi2EEESB_SB_EEENS5_IJSB_NSA_ILi0EEEST_EEEEENS5_IJNS4_10UnderscoreESW_SW_EEEEENS4_13SM90_TMA_LOADENS4_14ComposedLayoutINS4_7SwizzleILi1ELi4ELi3EEENS4_18smem_ptr_flag_bitsILi8EEENSQ_INS5_IJNSA_ILi8EEESH_EEENS5_IJSH_SB_EEEEEEEvNS4_8identityESZ_S19_vS1A_EENS_8epilogue10collective6detail29Sm90TmaWarpSpecializedAdapterINS1D_15DefaultEpilogueIaSJ_SJ_NS1C_6thread17LinearCombinationIaLi1EiiLNS1H_9ScaleType4KindE0ELNS_15FloatRoundStyleE2EaEENS1_15EpilogueDefaultEEEEEvvEEEEvNT_6ParamsE,(.L_x_235 - _ZN7cutlass13device_kernelINS_4gemm6kernel13GemmUniversalIN4cute5tupleIJiiiiEEENS1_10collective13CollectiveMmaINS1_34MainloopSm90TmaGmmaWarpSpecializedILi22ENS5_IJNS4_1CILi1EEESB_SB_EEENS1_35KernelTmaWarpSpecializedCooperativeEEENS5_IJNSA_ILi256EEENSA_ILi64EEENSA_ILi32EEEEEEaNS5_IJlSB_lEEEaSJ_NS4_8TiledMMAINS4_8MMA_AtomIJNS4_4SM904GMMA26MMA_64x64x32_S32S8S8_SS_TNEEEENS4_6LayoutINS5_IJNSA_ILi2EEESB_SB_EEENS5_IJSB_NSA_ILi0EEEST_EEEEENS5_IJNS4_10UnderscoreESW_SW_EEEEENS4_13SM90_TMA_LOADENS4_14ComposedLayoutINS4_7SwizzleILi1ELi4ELi3EEENS4_18smem_ptr_flag_bitsILi8EEENSQ_INS5_IJNSA_ILi8EEESH_EEENS5_IJSH_SB_EEEEEEEvNS4_8identityESZ_S19_vS1A_EENS_8epilogue10collective6detail29Sm90TmaWarpSpecializedAdapterINS1D_15DefaultEpilogueIaSJ_SJ_NS1C_6thread17LinearCombinationIaLi1EiiLNS1H_9ScaleType4KindE0ELNS_15FloatRoundStyleE2EaEENS1_15EpilogueDefaultEEEEEvvEEEEvNT_6ParamsE)
        .other          _ZN7cutlass13device_kernelINS_4gemm6kernel13GemmUniversalIN4cute5tupleIJiiiiEEENS1_10collective13CollectiveMmaINS1_34MainloopSm90TmaGmmaWarpSpecializedILi22ENS5_IJNS4_1CILi1EEESB_SB_EEENS1_35KernelTmaWarpSpecializedCooperativeEEENS5_IJNSA_ILi256EEENSA_ILi64EEENSA_ILi32EEEEEEaNS5_IJlSB_lEEEaSJ_NS4_8TiledMMAINS4_8MMA_AtomIJNS4_4SM904GMMA26MMA_64x64x32_S32S8S8_SS_TNEEEENS4_6LayoutINS5_IJNSA_ILi2EEESB_SB_EEENS5_IJSB_NSA_ILi0EEEST_EEEEENS5_IJNS4_10UnderscoreESW_SW_EEEEENS4_13SM90_TMA_LOADENS4_14ComposedLayoutINS4_7SwizzleILi1ELi4ELi3EEENS4_18smem_ptr_flag_bitsILi8EEENSQ_INS5_IJNSA_ILi8EEESH_EEENS5_IJSH_SB_EEEEEEEvNS4_8identityESZ_S19_vS1A_EENS_8epilogue10collective6detail29Sm90TmaWarpSpecializedAdapterINS1D_15DefaultEpilogueIaSJ_SJ_NS1C_6thread17LinearCombinationIaLi1EiiLNS1H_9ScaleType4KindE0ELNS_15FloatRoundStyleE2EaEENS1_15EpilogueDefaultEEEEEvvEEEEvNT_6ParamsE,@"STO_CUDA_ENTRY STV_DEFAULT"
_ZN7cutlass13device_kernelINS_4gemm6kernel13GemmUniversalIN4cute5tupleIJiiiiEEENS1_10collective13CollectiveMmaINS1_34MainloopSm90TmaGmmaWarpSpecializedILi22ENS5_IJNS4_1CILi1EEESB_SB_EEENS1_35KernelTmaWarpSpecializedCooperativeEEENS5_IJNSA_ILi256EEENSA_ILi64EEENSA_ILi32EEEEEEaNS5_IJlSB_lEEEaSJ_NS4_8TiledMMAINS4_8MMA_AtomIJNS4_4SM904GMMA26MMA_64x64x32_S32S8S8_SS_TNEEEENS4_6LayoutINS5_IJNSA_ILi2EEESB_SB_EEENS5_IJSB_NSA_ILi0EEEST_EEEEENS5_IJNS4_10UnderscoreESW_SW_EEEEENS4_13SM90_TMA_LOADENS4_14ComposedLayoutINS4_7SwizzleILi1ELi4ELi3EEENS4_18smem_ptr_flag_bitsILi8EEENSQ_INS5_IJNSA_ILi8EEESH_EEENS5_IJSH_SB_EEEEEEEvNS4_8identityESZ_S19_vS1A_EENS_8epilogue10collective6detail29Sm90TmaWarpSpecializedAdapterINS1D_15DefaultEpilogueIaSJ_SJ_NS1C_6thread17LinearCombinationIaLi1EiiLNS1H_9ScaleType4KindE0ELNS_15FloatRoundStyleE2EaEENS1_15EpilogueDefaultEEEEEvvEEEEvNT_6ParamsE:
[----:B------:R-:W0:Y:S01]  /*0000*/  LDC R1, c[0x0][0x28] ;  /* 0x00000a00ff017b82 */ /* 0x000e220000000800 */
[----:B------:R-:W1:Y:S01]  /*0010*/  S2R R18, SR_TID.X ;  /* 0x0000000000127919 */ /* 0x000e620000002100 */
[----:B------:R-:W-:Y:S01]  /*0020*/  ELECT P0, URZ, PT ;  /* 0x00000000003f782f */ /* 0x000fe20003800000 */
[----:B------:R-:W-:Y:S01]  /*0030*/  BSSY B0, `(.L_x_0) ;  /* 0x000000f000007945 */ /* 0x000fe20003800000 */
[--C-:B-1----:R-:W-:Y:S02]  /*0040*/  SHF.R.U32.HI R0, RZ, 0x5, R18.reuse ;  /* 0x00000005ff007819 */ /* 0x102fe40000011612 */
[----:B------:R-:W-:-:S03]  /*0050*/  SHF.R.U32.HI R2, RZ, 0x7, R18 ;  /* 0x00000007ff027819 */ /* 0x000fc60000011612 */
[----:B------:R-:W1:Y:S04]  /*0060*/  SHFL.IDX PT, R5, R0, RZ, 0x1f ;  /* 0x00001fff00057589 */ /* 0x000e6800000e0000 */
[----:B------:R2:W3:Y:S01]  /*0070*/  SHFL.IDX PT, R8, R2, RZ, 0x1f ;  /* 0x00001fff02087589 */ /* 0x0004e200000e0000 */
[----:B-1----:R-:W-:-:S13]  /*0080*/  ISETP.NE.OR P0, PT, R5, RZ, !P0 ;  /* 0x000000ff0500720c */ /* 0x002fda0004705670 */
[----:B0-23--:R-:W-:Y:S05]  /*0090*/  @P0 BRA `(.L_x_1) ;  /* 0x0000000000200947 */ /* 0x00dfea0003800000 */
[----:B------:R-:W-:Y:S02]  /*00a0*/  ULDC.64 UR4, c[0x0][0x198] ;  /* 0x0000660000047ab9 */ /* 0x000fe40000000a00 */
[----:B------:R-:W-:Y:S02]  /*00b0*/  UIADD3 UR6, UP0, UR4, 0xf0, URZ ;  /* 0x000000f004067890 */ /* 0x000fe4000ff1e03f */
[----:B------:R-:W-:Y:S02]  /*00c0*/  UIADD3 UR4, UP1, UR4, 0x1f0, URZ ;  /* 0x000001f004047890 */ /* 0x000fe4000ff3e03f */
[----:B------:R-:W-:Y:S02]  /*00d0*/  UIADD3.X UR7, URZ, UR5, URZ, UP0, !UPT ;  /* 0x000000053f077290 */ /* 0x000fe400087fe43f */
[----:B------:R-:W-:-:S07]  /*00e0*/  UIADD3.X UR5, URZ, UR5, URZ, UP1, !UPT ;  /* 0x000000053f057290 */ /* 0x000fce0008ffe43f */
[----:B------:R0:W-:Y:S02]  /*00f0*/  UTMACCTL.PF [UR6] ;  /* 0x00000000060079b9 */ /* 0x0001e40008040000 */
[----:B------:R0:W-:Y:S02]  /*0100*/  UTMACCTL.PF [UR4] ;  /* 0x00000000040079b9 */ /* 0x0001e40008040000 */
[----:B0-----:R-:W-:Y:S01]  /*0110*/  NOP ;  /* 0x0000000000007918 */ /* 0x001fe20000000000 */
.L_x_1:
[----:B------:R-:W-:Y:S05]  /*0120*/  BSYNC B0 ;  /* 0x0000000000007941 */ /* 0x000fea0003800000 */
.L_x_0:
[----:B------:R-:W0:Y:S02]  /*0130*/  SHFL.IDX PT, R2, R0, RZ, 0x1f ;  /* 0x00001fff00027589 */ /* 0x000e2400000e0000 */
[----:B0-----:R-:W-:-:S13]  /*0140*/  ISETP.NE.AND P0, PT, R2, RZ, PT ;  /* 0x000000ff0200720c */ /* 0x001fda0003f05270 */
[----:B------:R-:W-:Y:S05]  /*0150*/  @P0 BRA `(.L_x_2) ;  /* 0x0000000000f40947 */ /* 0x000fea0003800000 */
[----:B------:R-:W-:Y:S01]  /*0160*/  ELECT P0, URZ, PT ;  /* 0x00000000003f782f */ /* 0x000fe20003800000 */
[----:B------:R-:W-:-:S12]  /*0170*/  BSSY B0, `(.L_x_2) ;  /* 0x000003b000007945 */ /* 0x000fd80003800000 */
[----:B------:R-:W-:Y:S05]  /*0180*/  @!P0 BRA `(.L_x_3) ;  /* 0x0000000000e48947 */ /* 0x000fea0003800000 */
[----:B------:R-:W0:Y:S01]  /*0190*/  S2UR UR8, SR_CgaCtaId ;  /* 0x00000000000879c3 */ /* 0x000e220000008800 */
[----:B------:R-:W-:Y:S01]  /*01a0*/  UMOV UR4, 0x400 ;  /* 0x0000040000047882 */ /* 0x000fe20000000000 */
[----:B------:R-:W-:Y:S01]  /*01b0*/  UMOV UR5, 0x1 ;  /* 0x0000000100057882 */ /* 0x000fe20000000000 */
[----:B------:R-:W-:Y:S02]  /*01c0*/  UMOV UR6, 0x100 ;  /* 0x0000010000067882 */ /* 0x000fe40000000000 */
[----:B------:R-:W-:-:S04]  /*01d0*/  UIADD3 UR6, -UR6, 0x100000, URZ ;  /* 0x0010000006067890 */ /* 0x000fc8000fffe13f */
[----:B------:R-:W-:Y:S02]  /*01e0*/  USHF.L.U32 UR7, UR6, 0xb, URZ ;  /* 0x0000000b06077899 */ /* 0x000fe4000800063f */
[----:B------:R-:W-:Y:S02]  /*01f0*/  USHF.L.U32 UR6, UR6, 0x1, URZ ;  /* 0x0000000106067899 */ /* 0x000fe4000800063f */
[----:B0-----:R-:W-:Y:S02]  /*0200*/  ULEA UR8, UR8, UR4, 0x18 ;  /* 0x0000000408087291 */ /* 0x001fe4000f8ec03f */
[----:B------:R-:W-:-:S04]  /*0210*/  UIADD3 UR4, -UR5, 0x100000, URZ ;  /* 0x0010000005047890 */ /* 0x000fc8000fffe13f */
[----:B------:R-:W-:Y:S02]  /*0220*/  USHF.L.U32 UR5, UR4, 0xb, URZ ;  /* 0x0000000b04057899 */ /* 0x000fe4000800063f */
[----:B------:R-:W-:Y:S01]  /*0230*/  USHF.L.U32 UR4, UR4, 0x1, URZ ;  /* 0x0000000104047899 */ /* 0x000fe2000800063f */
[----:B------:R-:W0:Y:S11]  /*0240*/  FENCE.VIEW.ASYNC.S ;  /* 0x00000000000073c6 */ /* 0x000e360000000000 */
[----:B0-----:R0:W1:Y:S01]  /*0250*/  SYNCS.EXCH.64 URZ, [UR8], UR4 ;  /* 0x00000004083f75b2 */ /* 0x0010620008000100 */
[----:B------:R0:W2:Y:S01]  /*0260*/  SYNCS.EXCH.64 URZ, [UR8+0xb0], UR6 ;  /* 0x0000b006083f75b2 */ /* 0x0000a20008000100 */
[----:B------:R0:W3:Y:S01]  /*0270*/  SYNCS.EXCH.64 URZ, [UR8+0x8], UR4 ;  /* 0x00000804083f75b2 */ /* 0x0000e20008000100 */
[----:B------:R0:W4:Y:S01]  /*0280*/  SYNCS.EXCH.64 URZ, [UR8+0xb8], UR6 ;  /* 0x0000b806083f75b2 */ /* 0x0001220008000100 */
[----:B------:R0:W0:Y:S01]  /*0290*/  SYNCS.EXCH.64 URZ, [UR8+0x10], UR4 ;  /* 0x00001004083f75b2 */ /* 0x0000220008000100 */
        /* <DEDUP_REMOVED lines=39> */
[----:B-1234-:R-:W-:Y:S01]  /*0510*/  NOP ;  /* 0x0000000000007918 */ /* 0x01efe20000000000 */
.L_x_3:
[----:B0-----:R-:W-:Y:S05]  /*0520*/  BSYNC B0 ;  /* 0x0000000000007941 */ /* 0x001fea0003800000 */
.L_x_2:
[----:B------:R-:W0:Y:S01]  /*0530*/  SHFL.IDX PT, R0, R0, RZ, 0x1f ;  /* 0x00001fff00007589 */ /* 0x000e2200000e0000 */
[----:B------:R-:W-:Y:S01]  /*0540*/  ELECT P0, URZ, PT ;  /* 0x00000000003f782f */ /* 0x000fe20003800000 */
[----:B------:R-:W1:Y:S01]  /*0550*/  LDC R2, c[0x0][0x65c] ;  /* 0x00019700ff027b82 */ /* 0x000e620000000800 */
[----:B------:R-:W-:Y:S01]  /*0560*/  SHF.R.S32.HI R6, RZ, 0x1f, R5 ;  /* 0x0000001fff067819 */ /* 0x000fe20000011405 */
[----:B------:R-:W2:Y:S01]  /*0570*/  S2R R3, SR_CTAID.Y ;  /* 0x0000000000037919 */ /* 0x000ea20000002600 */
[----:B------:R-:W-:Y:S01]  /*0580*/  UMOV UR4, 0x20 ;  /* 0x0000002000047882 */ /* 0x000fe20000000000 */
[----:B------:R-:W-:Y:S01]  /*0590*/  ISETP.NE.AND P2, PT, R8, RZ, PT ;  /* 0x000000ff0800720c */ /* 0x000fe20003f45270 */
[----:B------:R-:W-:Y:S01]  /*05a0*/  NOP ;  /* 0x0000000000007918 */ /* 0x000fe20000000000 */
[----:B------:R-:W3:Y:S01]  /*05b0*/  S2R R4, SR_CTAID.X ;  /* 0x0000000000047919 */ /* 0x000ee20000002500 */
[----:B------:R-:W-:Y:S01]  /*05c0*/  LEA.HI R6, R6, R5, RZ, 0x2 ;  /* 0x0000000506067211 */ /* 0x000fe200078f10ff */
[----:B------:R-:W-:Y:S01]  /*05d0*/  NOP ;  /* 0x0000000000007918 */ /* 0x000fe20000000000 */
[----:B0-----:R-:W-:-:S02]  /*05e0*/  ISETP.NE.OR P0, PT, R0, RZ, !P0 ;  /* 0x000000ff0000720c */ /* 0x001fc40004705670 */
[----:B-1----:R-:W-:-:S04]  /*05f0*/  ISETP.NE.AND P3, PT, R2, 0x1, PT ;  /* 0x000000010200780c */ /* 0x002fc80003f65270 */
[----:B------:R-:W-:Y:S02]  /*0600*/  P2R R0, PR, RZ, 0x8 ;  /* 0x00000008ff007803 */ /* 0x000fe40000000000 */
[----:B------:R-:W-:-:S05]  /*0610*/  LOP3.LUT R0, R6, 0xfffffffc, RZ, 0xc0, !PT ;  /* 0xfffffffc06007812 */ /* 0x000fca00078ec0ff */
[----:B------:R-:W-:Y:S01]  /*0620*/  VOTEU.ALL UP0, P0 ;  /* 0x00000000003f7886 */ /* 0x000fe20000000000 */
[----:B------:R-:W-:Y:S01]  /*0630*/  IMAD.IADD R0, R5, 0x1, -R0 ;  /* 0x0000000105007824 */ /* 0x000fe200078e0a00 */
[----:B------:R-:W3:Y:S01]  /*0640*/  @P3 LDC R17, c[0x0][0x10] ;  /* 0x00000400ff113b82 */ /* 0x000ee20000000800 */
[----:B------:R-:W-:Y:S01]  /*0650*/  VOTEU.ALL UP1, P0 ;  /* 0x00000000003f7886 */ /* 0x000fe20000020000 */
[----:B--2---:R-:W-:Y:S01]  /*0660*/  @P3 IMAD.MOV.U32 R6, RZ, RZ, R3 ;  /* 0x000000ffff063224 */ /* 0x004fe200078e0003 */
[----:B------:R-:W-:Y:S01]  /*0670*/  @!UP0 UMOV UR6, 0x400 ;  /* 0x0000040000068882 */ /* 0x000fe20000000000 */
[----:B------:R-:W-:-:S04]  /*0680*/  @!UP0 UIADD3 UR4, -UR4, 0x100000, URZ ;  /* 0x0010000004048890 */ /* 0x000fc8000fffe13f */
[----:B------:R-:W-:Y:S02]  /*0690*/  @!UP0 USHF.L.U32 UR5, UR4, 0xb, URZ ;  /* 0x0000000b04058899 */ /* 0x000fe4000800063f */
[----:B------:R-:W-:Y:S01]  /*06a0*/  @!UP0 USHF.L.U32 UR4, UR4, 0x1, URZ ;  /* 0x0000000104048899 */ /* 0x000fe2000800063f */
[----:B------:R-:W-:Y:S02]  /*06b0*/  @P3 IMAD.MOV.U32 R7, RZ, RZ, RZ ;  /* 0x000000ffff073224 */ /* 0x000fe400078e00ff */
[----:B------:R-:W-:Y:S01]  /*06c0*/  IMAD.MOV.U32 R5, RZ, RZ, RZ ;  /* 0x000000ffff057224 */ /* 0x000fe200078e00ff */
[----:B------:R-:W0:Y:S01]  /*06d0*/  @!UP0 S2UR UR7, SR_CgaCtaId ;  /* 0x00000000000789c3 */ /* 0x000e220000008800 */
[----:B------:R-:W-:-:S07]  /*06e0*/  @P3 IMAD.MOV.U32 R11, RZ, RZ, RZ ;  /* 0x000000ffff0b3224 */ /* 0x000fce00078e00ff */
[----:B------:R-:W1:Y:S01]  /*06f0*/  @!P3 LDC R9, c[0x0][0xc] ;  /* 0x00000300ff09bb82 */ /* 0x000e620000000800 */
[----:B---3--:R-:W-:-:S04]  /*0700*/  @P3 IMAD.WIDE.U32 R16, R4, R17, R6 ;  /* 0x0000001104103225 */ /* 0x008fc800078e0006 */
[----:B------:R-:W-:Y:S01]  /*0710*/  @P3 IMAD.IADD R17, R17, 0x1, R11 ;  /* 0x0000000111113824 */ /* 0x000fe200078e020b */
[----:B0-----:R-:W-:Y:S01]  /*0720*/  @!UP0 ULEA UR6, UR7, UR6, 0x18 ;  /* 0x0000000607068291 */ /* 0x001fe2000f8ec03f */
[----:B------:R-:W-:Y:S01]  /*0730*/  VOTEU.ALL UP0, P0 ;  /* 0x00000000003f7886 */ /* 0x000fe20000000000 */
[----:B------:R-:W-:-:S04]  /*0740*/  ISETP.NE.AND P0, PT, R0, 0x3, PT ;  /* 0x000000030000780c */ /* 0x000fc80003f05270 */
[----:B------:R-:W-:Y:S01]  /*0750*/  ISETP.EQ.OR P0, PT, R0, RZ, !P0 ;  /* 0x000000ff0000720c */ /* 0x000fe20004702670 */
[----:B-1----:R-:W-:-:S03]  /*0760*/  @!P3 IMAD.WIDE.U32 R6, R9, R3, R4 ;  /* 0x000000030906b225 */ /* 0x002fc600078e0004 */
[C---:B------:R-:W-:Y:S01]  /*0770*/  ISETP.EQ.AND P0, PT, R8.reuse, RZ, P0 ;  /* 0x000000ff0800720c */ /* 0x040fe20000702270 */
[----:B------:R-:W-:Y:S01]  /*0780*/  VIADD R8, R8, 0xffffffff ;  /* 0xffffffff08087836 */ /* 0x000fe20000000000 */
[----:B------:R-:W0:Y:S02]  /*0790*/  FENCE.VIEW.ASYNC.S ;  /* 0x00000000000073c6 */ /* 0x000e240000000000 */
[----:B0-----:R0:W1:Y:S01]  /*07a0*/  @!UP0 SYNCS.EXCH.64 URZ, [UR6+0x170], UR4 ;  /* 0x00017004063f85b2 */ /* 0x0010620008000100 */
[----:B------:R-:W-:Y:S01]  /*07b0*/  @!P3 IMAD.MOV.U32 R16, RZ, RZ, R6 ;  /* 0x000000ffff10b224 */ /* 0x000fe200078e0006 */
[----:B------:R-:W-:Y:S01]  /*07c0*/  SEL R19, RZ, 0x1, !P0 ;  /* 0x00000001ff137807 */ /* 0x000fe20004000000 */
[----:B------:R-:W-:Y:S01]  /*07d0*/  @!P3 IMAD.MOV.U32 R17, RZ, RZ, R7 ;  /* 0x000000ffff11b224 */ /* 0x000fe200078e0007 */
[----:B------:R-:W-:-:S04]  /*07e0*/  ISETP.GE.U32.AND P1, PT, R8, 0x2, PT ;  /* 0x000000020800780c */ /* 0x000fc80003f26070 */
[----:B------:R-:W-:Y:S01]  /*07f0*/  SEL R19, R19, 0x2, P1 ;  /* 0x0000000213137807 */ /* 0x000fe20000800000 */
[----:B------:R0:W1:Y:S01]  /*0800*/  @!UP1 SYNCS.EXCH.64 URZ, [UR6+0x178], UR4 ;  /* 0x00017804063f95b2 */ /* 0x0000620008000100 */
[----:B------:R-:W-:Y:S01]  /*0810*/  NOP ;  /* 0x0000000000007918 */ /* 0x000fe20000000000 */
[----:B-1----:R-:W-:Y:S06]  /*0820*/  BAR.SYNC.DEFER_BLOCKING 0x0 ;  /* 0x0000000000007b1d */ /* 0x002fec0000010000 */
[----:B------:R-:W-:Y:S05]  /*0830*/  @!P2 BRA `(.L_x_4) ;  /* 0x0000004c00fca947 */ /* 0x000fea0003800000 */
[----:B------:R-:W-:-:S13]  /*0840*/  ISETP.GT.U32.AND P0, PT, R8, 0x1, PT ;  /* 0x000000010800780c */ /* 0x000fda0003f04070 */
[----:B0-----:R-:W-:Y:S05]  /*0850*/  @P0 EXIT ;  /* 0x000000000000094d */ /* 0x001fea0003800000 */
[----:B------:R-:W-:Y:S01]  /*0860*/  ULDC.64 UR4, c[0x0][0x650] ;  /* 0x0001940000047ab9 */ /* 0x000fe20000000a00 */
[----:B------:R-:W-:Y:S01]  /*0870*/  PRMT R0, RZ, 0x7610, R0 ;  /* 0x00007610ff007816 */ /* 0x000fe20000000000 */
[----:B------:R-:W-:Y:S01]  /*0880*/  IMAD.MOV.U32 R90, RZ, RZ, -0x1 ;  /* 0xffffffffff5a7424 */ /* 0x000fe200078e00ff */
[----:B------:R-:W-:Y:S01]  /*0890*/  ISETP.GE.U32.AND P0, PT, R16, UR4, PT ;  /* 0x0000000410007c0c */ /* 0x000fe2000bf06070 */
[----:B------:R-:W-:Y:S02]  /*08a0*/  IMAD.MOV.U32 R91, RZ, RZ, -0x1 ;  /* 0xffffffffff5b7424 */ /* 0x000fe400078e00ff */
[----:B------:R-:W-:Y:S01]  /*08b0*/  IMAD.MOV.U32 R89, RZ, RZ, -0x1 ;  /* 0xffffffffff597424 */ /* 0x000fe200078e00ff */
[----:B------:R-:W-:-:S13]  /*08c0*/  ISETP.GE.U32.AND.EX P0, PT, R17, UR5, PT, P0 ;  /* 0x0000000511007c0c */ /* 0x000fda000bf06100 */
[----:B------:R-:W-:Y:S05]  /*08d0*/  @P0 BRA `(.L_x_5) ;  /* 0x0000000400540947 */ /* 0x000fea0003800000 */
[----:B------:R-:W0:Y:S01]  /*08e0*/  LDC.64 R14, c[0x0][0x628] ;  /* 0x00018a00ff0e7b82 */ /* 0x000e220000000a00 */
[----:B------:R-:W-:Y:S02]  /*08f0*/  IMAD.MOV.U32 R6, RZ, RZ, R16 ;  /* 0x000000ffff067224 */ /* 0x000fe400078e0010 */
[----:B------:R-:W-:-:S05]  /*0900*/  IMAD.MOV.U32 R7, RZ, RZ, R17 ;  /* 0x000000ffff077224 */ /* 0x000fca00078e0011 */
[----:B------:R-:W1:Y:S08]  /*0910*/  LDC R0, c[0x0][0x630] ;  /* 0x00018c00ff007b82 */ /* 0x000e700000000800 */
[----:B------:R-:W2:Y:S01]  /*0920*/  LDC.64 R20, c[0x0][0x620] ;  /* 0x00018800ff147b82 */ /* 0x000ea20000000a00 */
[----:B0-----:R-:W-:-:S04]  /*0930*/  ISETP.NE.U32.AND P0, PT, R14, RZ, PT ;  /* 0x000000ff0e00720c */ /* 0x001fc80003f05070 */
[----:B------:R-:W-:-:S13]  /*0940*/  ISETP.NE.AND.EX P0, PT, R15, RZ, PT, P0 ;  /* 0x000000ff0f00720c */ /* 0x000fda0003f05300 */
[----:B-12---:R-:W-:Y:S05]  /*0950*/  @!P0 BRA `(.L_x_6) ;  /* 0x0000000000288947 */ /* 0x006fea0003800000 */
[----:B------:R-:W0:Y:S02]  /*0960*/  LDC R11, c[0x0][0x634] ;  /* 0x00018d00ff0b7b82 */ /* 0x000e240000000800 */
[----:B0-----:R-:W-:-:S05]  /*0970*/  IADD3 R11, P0, R16, R11, RZ ;  /* 0x0000000b100b7210 */ /* 0x001fca0007f1e0ff */
[----:B------:R-:W-:-:S04]  /*0980*/  IMAD.X R13, RZ, RZ, R17, P0 ;  /* 0x000000ffff0d7224 */ /* 0x000fc800000e0611 */
[----:B------:R-:W-:-:S04]  /*0990*/  IMAD.WIDE.U32 R6, R13, R14, RZ ;  /* 0x0000000e0d067225 */ /* 0x000fc800078e00ff */
[----:B------:R-:W-:-:S04]  /*09a0*/  IMAD.WIDE.U32 R8, P0, R11, R15, R6 ;  /* 0x0000000f0b087225 */ /* 0x000fc80007800006 */
[----:B------:R-:W-:-:S04]  /*09b0*/  IMAD.WIDE.U32 R6, R11, R14, RZ ;  /* 0x0000000e0b067225 */ /* 0x000fc800078e00ff */
[----:B------:R-:W-:Y:S01]  /*09c0*/  IMAD.X R11, RZ, RZ, RZ, P0 ;  /* 0x000000ffff0b7224 */ /* 0x000fe200000e06ff */
[----:B------:R-:W-:Y:S01]  /*09d0*/  IADD3 RZ, P0, R7, R8, RZ ;  /* 0x0000000807ff7210 */ /* 0x000fe20007f1e0ff */
[----:B------:R-:W-:-:S04]  /*09e0*/  IMAD.MOV.U32 R10, RZ, RZ, R9 ;  /* 0x000000ffff0a7224 */ /* 0x000fc800078e0009 */
[----:B------:R-:W-:-:S08]  /*09f0*/  IMAD.WIDE.U32.X R6, R13, R15, R10, P0 ;  /* 0x0000000f0d067225 */ /* 0x000fd000000e040a */
.L_x_6:
[-CC-:B------:R-:W-:Y:S01]  /*0a00*/  SHF.R.U64 R89, R6, R0.reuse, R7.reuse ;  /* 0x0000000006597219 */ /* 0x180fe20000001207 */
[----:B------:R-:W0:Y:S01]  /*0a10*/  LDC R10, c[0x0][0x618] ;  /* 0x00018600ff0a7b82 */ /* 0x000e220000000800 */
[----:B------:R-:W-:Y:S01]  /*0a20*/  SHF.R.U32.HI R5, RZ, R0, R7 ;  /* 0x00000000ff057219 */ /* 0x000fe20000011607 */
[----:B------:R-:W-:Y:S01]  /*0a30*/  ULDC UR4, c[0x0][0x150] ;  /* 0x0000540000047ab9 */ /* 0x000fe20000000800 */
[----:B------:R-:W-:Y:S02]  /*0a40*/  IADD3 R9, P0, RZ, -R89, RZ ;  /* 0x80000059ff097210 */ /* 0x000fe40007f1e0ff */
[----:B------:R-:W-:-:S03]  /*0a50*/  I2FP.F32.U32 R0, R4 ;  /* 0x0000000400007245 */ /* 0x000fc60000201000 */
[----:B------:R-:W1:Y:S01]  /*0a60*/  LDC.64 R26, c[0x0][0x640] ;  /* 0x00019000ff1a7b82 */ /* 0x000e620000000a00 */
[----:B------:R-:W-:Y:S02]  /*0a70*/  IMAD.X R11, RZ, RZ, ~R5, P0 ;  /* 0x000000ffff0b7224 */ /* 0x000fe400000e0e05 */
[----:B------:R-:W-:Y:S01]  /*0a80*/  FMUL R0, R0, UR4 ;  /* 0x0000000400007c20 */ /* 0x000fe20008400000 */
[----:B------:R-:W-:Y:S01]  /*0a90*/  IMAD.WIDE.U32 R6, R9, R20, R16 ;  /* 0x0000001409067225 */ /* 0x000fe200078e0010 */
[----:B------:R-:W-:-:S03]  /*0aa0*/  ULDC UR4, c[0x0][0x154] ;  /* 0x0000550000047ab9 */ /* 0x000fc60000000800 */
[----:B------:R-:W-:Y:S01]  /*0ab0*/  IMAD R8, R11, R20, RZ ;  /* 0x000000140b087224 */ /* 0x000fe200078e02ff */
[----:B------:R-:W2:Y:S01]  /*0ac0*/  LDC R5, c[0x0][0x144] ;  /* 0x00005100ff057b82 */ /* 0x000ea20000000800 */
[----:B------:R-:W3:Y:S02]  /*0ad0*/  F2I.U32.TRUNC.NTZ R0, R0 ;  /* 0x0000000000007305 */ /* 0x000ee4000020f000 */
[----:B------:R-:W-:-:S04]  /*0ae0*/  IMAD R9, R9, R21, R8 ;  /* 0x0000001509097224 */ /* 0x000fc800078e0208 */
[----:B------:R-:W-:Y:S01]  /*0af0*/  IMAD.IADD R7, R7, 0x1, R9 ;  /* 0x0000000107077824 */ /* 0x000fe200078e0209 */
[----:B------:R-:W4:Y:S01]  /*0b00*/  LDC R12, c[0x0][0x608] ;  /* 0x00018200ff0c7b82 */ /* 0x000f220000000800 */
[----:B------:R-:W-:-:S03]  /*0b10*/  IMAD.MOV.U32 R9, RZ, RZ, -0x1 ;  /* 0xffffffffff097424 */ /* 0x000fc600078e00ff */
[-CC-:B0-----:R-:W-:Y:S02]  /*0b20*/  SHF.R.U64 R20, R6, R10.reuse, R7.reuse ;  /* 0x0000000a06147219 */ /* 0x181fe40000001207 */
[----:B------:R-:W-:Y:S02]  /*0b30*/  I2FP.F32.U32 R6, R3 ;  /* 0x0000000300067245 */ /* 0x000fe40000201000 */
[----:B------:R-:W0:Y:S01]  /*0b40*/  LDC R24, c[0x0][0x658] ;  /* 0x00019600ff187b82 */ /* 0x000e220000000800 */
[----:B-1----:R-:W-:Y:S01]  /*0b50*/  ISETP.NE.U32.AND P0, PT, R26, RZ, PT ;  /* 0x000000ff1a00720c */ /* 0x002fe20003f05070 */
[----:B---3--:R-:W-:Y:S01]  /*0b60*/  IMAD.MOV R8, RZ, RZ, -R0 ;  /* 0x000000ffff087224 */ /* 0x008fe200078e0a00 */
[----:B------:R-:W-:Y:S01]  /*0b70*/  SHF.R.U32.HI R7, RZ, R10, R7 ;  /* 0x0000000aff077219 */ /* 0x000fe20000011607 */
[----:B------:R-:W-:Y:S01]  /*0b80*/  FMUL R6, R6, UR4 ;  /* 0x0000000406067c20 */ /* 0x000fe20008400000 */
[----:B------:R-:W-:-:S03]  /*0b90*/  ISETP.NE.AND.EX P0, PT, R27, RZ, PT, P0 ;  /* 0x000000ff1b00720c */ /* 0x000fc60003f05300 */
[----:B------:R-:W1:Y:S01]  /*0ba0*/  LDC R14, c[0x0][0x148] ;  /* 0x00005200ff0e7b82 */ /* 0x000e620000000800 */
[----:B--2---:R-:W-:-:S07]  /*0bb0*/  IMAD R0, R5, R8, R4 ;  /* 0x0000000805007224 */ /* 0x004fce00078e0204 */
[----:B------:R-:W2:Y:S01]  /*0bc0*/  LDC R22, c[0x0][0x600] ;  /* 0x00018000ff167b82 */ /* 0x000ea20000000800 */
[-CC-:B----4-:R-:W-:Y:S02]  /*0bd0*/  SHF.R.U64 R28, R20, R12.reuse, R7.reuse ;  /* 0x0000000c141c7219 */ /* 0x190fe40000001207 */
[----:B------:R-:W-:Y:S01]  /*0be0*/  SHF.R.U32.HI R5, RZ, R12, R7 ;  /* 0x0000000cff057219 */ /* 0x000fe20000011607 */
[----:B------:R-:W-:Y:S01]  /*0bf0*/  IMAD.MOV.U32 R7, RZ, RZ, 0x1 ;  /* 0x00000001ff077424 */ /* 0x000fe200078e00ff */
[----:B------:R3:W4:Y:S03]  /*0c00*/  F2I.U32.TRUNC.NTZ R12, R6 ;  /* 0x00000006000c7305 */ /* 0x000726000020f000 */
[----:B------:R-:W1:Y:S01]  /*0c10*/  LDC R15, c[0x0][0x648] ;  /* 0x00019200ff0f7b82 */ /* 0x000e620000000800 */
[-C--:B0-----:R-:W-:Y:S02]  /*0c20*/  SHF.L.U32 R4, R9, R24.reuse, RZ ;  /* 0x0000001809047219 */ /* 0x081fe400000006ff */
[----:B------:R-:W-:-:S02]  /*0c30*/  SHF.R.U64 R30, R28, R24, R5 ;  /* 0x000000181c1e7219 */ /* 0x000fc40000001205 */
[----:B------:R-:W-:Y:S02]  /*0c40*/  LOP3.LUT R11, RZ, R4, RZ, 0x33, !PT ;  /* 0x00000004ff0b7212 */ /* 0x000fe400078e33ff */
[-C--:B------:R-:W-:Y:S01]  /*0c50*/  SHF.R.U32.HI R5, RZ, R24.reuse, R5 ;  /* 0x00000018ff057219 */ /* 0x080fe20000011605 */
[----:B------:R-:W0:Y:S01]  /*0c60*/  LDC R21, c[0x0][0x638] ;  /* 0x00018e00ff157b82 */ /* 0x000e220000000800 */
[----:B------:R-:W-:Y:S01]  /*0c70*/  SHF.L.U32 R10, R7, R24, RZ ;  /* 0x00000018070a7219 */ /* 0x000fe200000006ff */
[----:B------:R-:W-:-:S06]  /*0c80*/  IMAD.MOV.U32 R4, RZ, RZ, R30 ;  /* 0x000000ffff047224 */ /* 0x000fcc00078e001e */
[----:B------:R-:W0:Y:S01]  /*0c90*/  LDC R90, c[0x0][0x610] ;  /* 0x00018400ff5a7b82 */ /* 0x000e220000000800 */
[----:B---34-:R-:W-:Y:S05]  /*0ca0*/  @!P0 BRA `(.L_x_7) ;  /* 0x0000000000288947 */ /* 0x018fea0003800000 */
[----:B------:R-:W3:Y:S02]  /*0cb0*/  LDC R9, c[0x0][0x64c] ;  /* 0x00019300ff097b82 */ /* 0x000ee40000000800 */
[----:B---3--:R-:W-:-:S05]  /*0cc0*/  IADD3 R9, P0, R30, R9, RZ ;  /* 0x000000091e097210 */ /* 0x008fca0007f1e0ff */
        /* <DEDUP_REMOVED lines=8> */
.L_x_7:
[----:B-1----:R-:W-:Y:S01]  /*0d50*/  SHF.R.U64 R4, R4, R15, R5 ;  /* 0x0000000f04047219 */ /* 0x002fe20000001205 */
[----:B--2---:R-:W-:Y:S01]  /*0d60*/  VIADD R5, R22, 0xffffffff ;  /* 0xffffffff16057836 */ /* 0x004fe20000000000 */
[----:B------:R-:W-:Y:S01]  /*0d70*/  LOP3.LUT R11, R28, R11, RZ, 0xc0, !PT ;  /* 0x0000000b1c0b7212 */ /* 0x000fe200078ec0ff */
[----:B------:R-:W-:Y:S02]  /*0d80*/  IMAD.MOV R12, RZ, RZ, -R12 ;  /* 0x000000ffff0c7224 */ /* 0x000fe400078e0a0c */
[----:B------:R-:W-:Y:S01]  /*0d90*/  IMAD.MOV R6, RZ, RZ, -R4 ;  /* 0x000000ffff067224 */ /* 0x000fe200078e0a04 */
[----:B------:R-:W-:Y:S01]  /*0da0*/  LOP3.LUT R5, R20, R5, RZ, 0xc0, !PT ;  /* 0x0000000514057212 */ /* 0x000fe200078ec0ff */
[----:B------:R-:W-:Y:S02]  /*0db0*/  @P3 IMAD R0, R14, R12, R3 ;  /* 0x0000000c0e003224 */ /* 0x000fe400078e0203 */
[----:B------:R-:W-:Y:S02]  /*0dc0*/  IMAD R11, R10, R4, R11 ;  /* 0x000000040a0b7224 */ /* 0x000fe400078e020b */
[----:B0-----:R-:W-:-:S02]  /*0dd0*/  IMAD R3, R6, R21, R30 ;  /* 0x0000001506037224 */ /* 0x001fc400078e021e */
[----:B------:R-:W-:Y:S02]  /*0de0*/  IMAD R90, R11, R90, R0 ;  /* 0x0000005a0b5a7224 */ /* 0x000fe400078e0200 */
[----:B------:R-:W-:Y:S02]  /*0df0*/  IMAD R3, R3, R22, R5 ;  /* 0x0000001603037224 */ /* 0x000fe400078e0205 */
[----:B------:R-:W-:-:S03]  /*0e00*/  IMAD.MOV.U32 R0, RZ, RZ, 0x1 ;  /* 0x00000001ff007424 */ /* 0x000fc600078e00ff */
[----:B------:R-:W-:Y:S02]  /*0e10*/  SEL R91, R3, R90, !P3 ;  /* 0x0000005a035b7207 */ /* 0x000fe40005800000 */
[----:B------:R-:W-:-:S07]  /*0e20*/  SEL R90, R90, R3, !P3 ;  /* 0x000000035a5a7207 */ /* 0x000fce0005800000 */
.L_x_5:
[----:B------:R-:W-:-:S08]  /*0e30*/  NOP ;  /* 0x0000000000007918 */ /* 0x000fd00000000000 */
[----:B------:R-:W0:Y:S02]  /*0e40*/  USETMAXREG.TRY_ALLOC.CTAPOOL UP0, 0xe8 ;  /* 0x000000e8000079c8 */ /* 0x000e240008000600 */
[----:B0-----:R-:W-:-:S13]  /*0e50*/  PLOP3.LUT P0, PT, PT, PT, UP0, 0x80, 0x0 ;  /* 0x000000000000781c */ /* 0x001fda0003f0f008 */
[----:B------:R-:W-:Y:S05]  /*0e60*/  @!P0 BRA `(.L_x_5) ;  /* 0xfffffffc00f08947 */ /* 0x000fea000383ffff */
[----:B------:R-:W-:Y:S01]  /*0e70*/  ULDC.64 UR4, c[0x0][0x598] ;  /* 0x0001660000047ab9 */ /* 0x000fe20000000a00 */
[----:B------:R-:W-:Y:S01]  /*0e80*/  ULDC.64 UR36, c[0x0][0x208] ;  /* 0x0000820000247ab9 */ /* 0x000fe20000000a00 */
[----:B------:R-:W-:-:S04]  /*0e90*/  ISETP.NE.U32.AND P0, PT, RZ, UR4, PT ;  /* 0x00000004ff007c0c */ /* 0x000fc8000bf05070 */
[----:B------:R-:W-:-:S13]  /*0ea0*/  ISETP.NE.AND.EX P0, PT, RZ, UR5, PT, P0 ;  /* 0x00000005ff007c0c */ /* 0x000fda000bf05300 */
[----:B------:R-:W-:Y:S05]  /*0eb0*/  @!P0 BRA `(.L_x_8) ;  /* 0x00000000001c8947 */ /* 0x000fea0003800000 */
[----:B------:R-:W0:Y:S02]  /*0ec0*/  LDC.64 R4, c[0x0][0x598] ;  /* 0x00016600ff047b82 */ /* 0x000e240000000a00 */
[----:B0-----:R-:W2:Y:S02]  /*0ed0*/  LDG.E.64 R4, desc[UR36][R4.64] ;  /* 0x0000002404047981 */ /* 0x001ea4000c1e1b00 */
[----:B--2---:R-:W-:-:S04]  /*0ee0*/  ISETP.NE.U32.AND P0, PT, R4, RZ, PT ;  /* 0x000000ff0400720c */ /* 0x004fc80003f05070 */
[----:B------:R-:W-:-:S13]  /*0ef0*/  ISETP.NE.AND.EX P0, PT, R5, RZ, PT, P0 ;  /* 0x000000ff0500720c */ /* 0x000fda0003f05300 */
[----:B------:R-:W-:Y:S05]  /*0f00*/  @!P0 BRA `(.L_x_8) ;  /* 0x0000000000088947 */ /* 0x000fea0003800000 */
[----:B------:R0:W5:Y:S01]  /*0f10*/  LD.E R22, desc[UR36][R4.64] ;  /* 0x0000002404167980 */ /* 0x000162000c101900 */
[----:B------:R-:W-:Y:S05]  /*0f20*/  BRA `(.L_x_9) ;  /* 0x0000000000247947 */ /* 0x000fea0003800000 */
.L_x_8:
[----:B------:R-:W-:Y:S02]  /*0f30*/  ULDC.64 UR4, c[0x0][0x588] ;  /* 0x0001620000047ab9 */ /* 0x000fe40000000a00 */
[----:B------:R-:W-:-:S04]  /*0f40*/  ISETP.NE.U32.AND P0, PT, RZ, UR4, PT ;  /* 0x00000004ff007c0c */ /* 0x000fc8000bf05070 */
[----:B------:R-:W-:-:S13]  /*0f50*/  ISETP.NE.AND.EX P0, PT, RZ, UR5, PT, P0 ;  /* 0x00000005ff007c0c */ /* 0x000fda000bf05300 */
[----:B------:R-:W-:Y:S05]  /*0f60*/  @!P0 BRA `(.L_x_10) ;  /* 0x00000000000c8947 */ /* 0x000fea0003800000 */
[----:B------:R-:W0:Y:S02]  /*0f70*/  LDC.64 R22, c[0x0][0x588] ;  /* 0x00016200ff167b82 */ /* 0x000e240000000a00 */
[----:B0-----:R1:W5:Y:S01]  /*0f80*/  LDG.E R22, desc[UR36][R22.64] ;  /* 0x0000002416167981 */ /* 0x001362000c1e1900 */
[----:B------:R-:W-:Y:S05]  /*0f90*/  BRA `(.L_x_9) ;  /* 0x0000000000087947 */ /* 0x000fea0003800000 */
.L_x_10:
[----:B------:R-:W-:Y:S02]  /*0fa0*/  ULDC UR4, c[0x0][0x580] ;  /* 0x0001600000047ab9 */ /* 0x000fe40000000800 */
[----:B------:R-:W-:-:S07]  /*0fb0*/  IMAD.U32 R22, RZ, RZ, UR4 ;  /* 0x00000004ff167e24 */ /* 0x000fce000f8e00ff */
.L_x_9:
[----:B------:R-:W-:Y:S02]  /*0fc0*/  ULDC.64 UR4, c[0x0][0x5a0] ;  /* 0x0001680000047ab9 */ /* 0x000fe40000000a00 */
[----:B------:R-:W-:-:S04]  /*0fd0*/  ISETP.NE.U32.AND P0, PT, RZ, UR4, PT ;  /* 0x00000004ff007c0c */ /* 0x000fc8000bf05070 */
[----:B------:R-:W-:-:S13]  /*0fe0*/  ISETP.NE.AND.EX P0, PT, RZ, UR5, PT, P0 ;  /* 0x00000005ff007c0c */ /* 0x000fda000bf05300 */
[----:B------:R-:W-:Y:S05]  /*0ff0*/  @!P0 BRA `(.L_x_11) ;  /* 0x00000000001c8947 */ /* 0x000fea0003800000 */
[----:B0-----:R-:W0:Y:S02]  /*1000*/  LDC.64 R4, c[0x0][0x5a0] ;  /* 0x00016800ff047b82 */ /* 0x001e240000000a00 */
[----:B0-----:R-:W2:Y:S02]  /*1010*/  LDG.E.64 R4, desc[UR36][R4.64] ;  /* 0x0000002404047981 */ /* 0x001ea4000c1e1b00 */
[----:B--2---:R-:W-:-:S04]  /*1020*/  ISETP.NE.U32.AND P0, PT, R4, RZ, PT ;  /* 0x000000ff0400720c */ /* 0x004fc80003f05070 */
[----:B------:R-:W-:-:S13]  /*1030*/  ISETP.NE.AND.EX P0, PT, R5, RZ, PT, P0 ;  /* 0x000000ff0500720c */ /* 0x000fda0003f05300 */
[----:B------:R-:W-:Y:S05]  /*1040*/  @!P0 BRA `(.L_x_11) ;  /* 0x0000000000088947 */ /* 0x000fea0003800000 */
[----:B-1----:R0:W5:Y:S01]  /*1050*/  LD.E R23, desc[UR36][R4.64] ;  /* 0x0000002404177980 */ /* 0x002162000c101900 */
[----:B------:R-:W-:Y:S05]  /*1060*/  BRA `(.L_x_12) ;  /* 0x0000000000247947 */ /* 0x000fea0003800000 */
.L_x_11:
[----:B------:R-:W-:Y:S02]  /*1070*/  ULDC.64 UR4, c[0x0][0x590] ;  /* 0x0001640000047ab9 */ /* 0x000fe40000000a00 */
[----:B------:R-:W-:-:S04]  /*1080*/  ISETP.NE.U32.AND P0, PT, RZ, UR4, PT ;  /* 0x00000004ff007c0c */ /* 0x000fc8000bf05070 */
[----:B------:R-:W-:-:S13]  /*1090*/  ISETP.NE.AND.EX P0, PT, RZ, UR5, PT, P0 ;  /* 0x00000005ff007c0c */ /* 0x000fda000bf05300 */
[----:B------:R-:W-:Y:S05]  /*10a0*/  @!P0 BRA `(.L_x_13) ;  /* 0x00000000000c8947 */ /* 0x000fea0003800000 */
[----:B0-----:R-:W1:Y:S02]  /*10b0*/  LDC.64 R4, c[0x0][0x590] ;  /* 0x00016400ff047b82 */ /* 0x001e640000000a00 */
[----:B-1----:R1:W5:Y:S01]  /*10c0*/  LDG.E R23, desc[UR36][R4.64] ;  /* 0x0000002404177981 */ /* 0x002362000c1e1900 */
[----:B------:R-:W-:Y:S05]  /*10d0*/  BRA `(.L_x_12) ;  /* 0x0000000000087947 */ /* 0x000fea0003800000 */
.L_x_13:
[----:B------:R-:W-:Y:S02]  /*10e0*/  ULDC UR4, c[0x0][0x584] ;  /* 0x0001610000047ab9 */ /* 0x000fe40000000800 */
[----:B-1----:R-:W-:-:S07]  /*10f0*/  IMAD.U32 R23, RZ, RZ, UR4 ;  /* 0x00000004ff177e24 */ /* 0x002fce000f8e00ff */
.L_x_12:
[----:B------:R-:W-:-:S13]  /*1100*/  LOP3.LUT P0, RZ, R0, 0xff, RZ, 0xc0, !PT ;  /* 0x000000ff00ff7812 */ /* 0x000fda000780c0ff */
[----:B------:R-:W-:Y:S05]  /*1110*/  @!P0 EXIT ;  /* 0x000000000000894d */ /* 0x000fea0003800000 */
[----:B------:R-:W-:Y:S01]  /*1120*/  ULDC UR4, c[0x0][0x28c] ;  /* 0x0000a30000047ab9 */ /* 0x000fe20000000800 */
[----:B------:R-:W-:Y:S01]  /*1130*/  UMOV UR38, URZ ;  /* 0x0000003f00267c82 */ /* 0x000fe20008000000 */
[----:B------:R-:W-:Y:S01]  /*1140*/  UIADD3 UR4, UR4, 0x1f, URZ ;  /* 0x0000001f04047890 */ /* 0x000fe2000fffe03f */
[----:B------:R-:W-:-:S03]  /*1150*/  UMOV UR39, URZ ;  /* 0x0000003f00277c82 */ /* 0x000fc60008000000 */
[----:B------:R-:W-:-:S04]  /*1160*/  USHF.R.S32.HI UR5, URZ, 0x1f, UR4 ;  /* 0x0000001f3f057899 */ /* 0x000fc80008011404 */
[----:B------:R-:W-:-:S04]  /*1170*/  ULEA.HI UR5, UR5, UR4, URZ, 0x5 ;  /* 0x0000000405057291 */ /* 0x000fc8000f8f283f */
[----:B------:R-:W-:-:S12]  /*1180*/  USHF.R.S32.HI UR40, URZ, 0x5, UR5 ;  /* 0x000000053f287899 */ /* 0x000fd80008011405 */
.L_x_163:
[----:B------:R-:W-:Y:S01]  /*1190*/  LOP3.LUT R0, R18, 0x80, RZ, 0xc0, !PT ;  /* 0x0000008012007812 */ /* 0x000fe200078ec0ff */
[----:B------:R-:W2:Y:S01]  /*11a0*/  S2UR UR7, SR_CgaCtaId ;  /* 0x00000000000779c3 */ /* 0x000ea20000008800 */
[----:B------:R-:W-:Y:S02]  /*11b0*/  UMOV UR6, 0x400 ;  /* 0x0000040000067882 */ /* 0x000fe40000000000 */
[----:B------:R-:W-:-:S06]  /*11c0*/  SHF.R.U32.HI R0, RZ, 0x7, R0 ;  /* 0x00000007ff007819 */ /* 0x000fcc0000011600 */
[----:B---3--:R-:W3:Y:S01]  /*11d0*/  SHFL.IDX PT, R0, R0, RZ, 0x1f ;  /* 0x00001fff00007589 */ /* 0x008ee200000e0000 */
[----:B--2---:R-:W-:Y:S01]  /*11e0*/  ULEA UR6, UR7, UR6, 0x18 ;  /* 0x0000000607067291 */ /* 0x004fe2000f8ec03f */
[----:B---3--:R-:W-:-:S13]  /*11f0*/  R2UR UR4, R0 ;  /* 0x00000000000472ca */ /* 0x008fda00000e0000 */
[----:B------:R-:W-:-:S04]  /*1200*/  ULEA.HI UR5, UR4, UR4, URZ, 0x1 ;  /* 0x0000000404057291 */ /* 0x000fc8000f8f083f */
[----:B------:R-:W-:-:S04]  /*1210*/  ULOP3.LUT UR5, UR5, 0x1ffffe, URZ, 0xc0, !UPT ;  /* 0x001ffffe05057892 */ /* 0x000fc8000f8ec03f */
[----:B------:R-:W-:-:S03]  /*1220*/  UIADD3 UR5, UR4, -UR5, URZ ;  /* 0x8000000504057290 */ /* 0x000fc6000fffe03f */
[----:B------:R-:W-:Y:S01]  /*1230*/  ULDC UR4, c[0x0][0x28c] ;  /* 0x0000a30000047ab9 */ /* 0x000fe20000000800 */
[----:B------:R-:W-:Y:S01]  /*1240*/  ULEA UR5, UR5, UR6, 0xb ;  /* 0x0000000605057291 */ /* 0x000fe2000f8e583f */
[----:B------:R-:W-:-:S03]  /*1250*/  ISETP.LT.AND P0, PT, RZ, UR4, PT ;  /* 0x00000004ff007c0c */ /* 0x000fc6000bf01270 */
[----:B------:R-:W-:-:S04]  /*1260*/  UIADD3 UR5, UR5, 0x280, URZ ;  /* 0x0000028005057890 */ /* 0x000fc8000fffe03f */
[----:B------:R-:W-:-:S04]  /*1270*/  USHF.R.U32.HI UR5, URZ, 0x4, UR5 ;  /* 0x000000043f057899 */ /* 0x000fc80008011605 */
[----:B------:R-:W-:-:S04]  /*1280*/  ULOP3.LUT UR5, UR5, 0x3fff, URZ, 0xc0, !UPT ;  /* 0x00003fff05057892 */ /* 0x000fc8000f8ec03f */
[----:B------:R-:W-:Y:S01]  /*1290*/  ULOP3.LUT UR41, UR5, 0x10000, URZ, 0xfc, !UPT ;  /* 0x0001000005297892 */ /* 0x000fe2000f8efc3f */
[----:B01--4-:R-:W-:Y:S11]  /*12a0*/  @P0 BRA `(.L_x_14) ;  /* 0x0000000000400947 */ /* 0x013ff60003800000 */
[----:B------:R-:W-:Y:S01]  /*12b0*/  MOV R0, 0x0 ;  /* 0x0000000000007802 */ /* 0x000fe20000000f00 */
[----:B------:R-:W-:Y:S01]  /*12c0*/  ULDC.64 UR4, c[0x4][0x68] ;  /* 0x01001a0000047ab9 */ /* 0x000fe20000000a00 */
[----:B------:R-:W-:Y:S01]  /*12d0*/  ULDC.64 UR6, c[0x4][0x8] ;  /* 0x0100020000067ab9 */ /* 0x000fe20000000a00 */
[----:B01----:R-:W-:Y:S01]  /*12e0*/  IMAD.U32 R4, RZ, RZ, UR4 ;  /* 0x00000004ff047e24 */ /* 0x003fe2000f8e00ff */
[----:B------:R0:W1:Y:S01]  /*12f0*/  LDC.64 R14, c[0x4][R0] ;  /* 0x01000000000e7b82 */ /* 0x0000620000000a00 */
[----:B------:R-:W-:Y:S01]  /*1300*/  IMAD.U32 R5, RZ, RZ, UR5 ;  /* 0x00000005ff057e24 */ /* 0x000fe2000f8e00ff */
[----:B------:R-:W-:Y:S01]  /*1310*/  ULDC.64 UR4, c[0x4][0x70] ;  /* 0x01001c0000047ab9 */ /* 0x000fe20000000a00 */
[----:B------:R-:W-:Y:S02]  /*1320*/  IMAD.U32 R10, RZ, RZ, UR6 ;  /* 0x00000006ff0a7e24 */ /* 0x000fe4000f8e00ff */
[----:B------:R-:W-:Y:S02]  /*1330*/  IMAD.U32 R6, RZ, RZ, UR4 ;  /* 0x00000004ff067e24 */ /* 0x000fe4000f8e00ff */
[----:B------:R-:W-:-:S02]  /*1340*/  IMAD.U32 R7, RZ, RZ, UR5 ;  /* 0x00000005ff077e24 */ /* 0x000fc4000f8e00ff */
[----:B------:R-:W-:Y:S02]  /*1350*/  IMAD.U32 R11, RZ, RZ, UR7 ;  /* 0x00000007ff0b7e24 */ /* 0x000fe4000f8e00ff */
[----:B------:R-:W-:Y:S02]  /*1360*/  IMAD.MOV.U32 R8, RZ, RZ, 0x1e1 ;  /* 0x000001e1ff087424 */ /* 0x000fe400078e00ff */
[----:B------:R-:W-:Y:S02]  /*1370*/  IMAD.MOV.U32 R12, RZ, RZ, 0x1 ;  /* 0x00000001ff0c7424 */ /* 0x000fe400078e00ff */
[----:B0-----:R-:W-:-:S07]  /*1380*/  IMAD.MOV.U32 R13, RZ, RZ, RZ ;  /* 0x000000ffff0d7224 */ /* 0x001fce00078e00ff */
[----:B------:R-:W-:-:S07]  /*1390*/  LEPC R20, `(.L_x_14) ;  /* 0x000000001014794e */ /* 0x000fce0000000000 */
[----:B-1---5:R-:W-:Y:S05]  /*13a0*/  CALL.ABS.NOINC R14 ;  /* 0x000000000e007343 */ /* 0x022fea0003c00000 */
.L_x_14:
[----:B------:R-:W-:-:S04]  /*13b0*/  LOP3.LUT R0, R19, 0x1, RZ, 0xfc, !PT ;  /* 0x0000000113007812 */ /* 0x000fc800078efcff */
[----:B------:R-:W-:-:S13]  /*13c0*/  ISETP.NE.AND P0, PT, R0, 0x3, PT ;  /* 0x000000030000780c */ /* 0x000fda0003f05270 */
[----:B------:R-:W-:Y:S05]  /*13d0*/  @!P0 BRA `(.L_x_15) ;  /* 0x0000000000048947 */ /* 0x000fea0003800000 */
[----:B------:R-:W-:Y:S01]  /*13e0*/  BPT.TRAP 0x1 ;  /* 0x000000040000795c */ /* 0x000fe20000300000 */
.L_x_15:
[----:B------:R-:W2:Y:S01]  /*13f0*/  S2UR UR5, SR_CgaCtaId ;  /* 0x00000000000579c3 */ /* 0x000ea20000008800 */
[----:B------:R-:W-:Y:S01]  /*1400*/  UMOV UR4, 0x400 ;  /* 0x0000040000047882 */ /* 0x000fe20000000000 */
[----:B------:R-:W-:Y:S02]  /*1410*/  IMAD.U32 R0, RZ, RZ, UR38 ;  /* 0x00000026ff007e24 */ /* 0x000fe4000f8e00ff */
[----:B------:R-:W-:-:S03]  /*1420*/  IMAD.U32 R3, RZ, RZ, UR39 ;  /* 0x00000027ff037e24 */ /* 0x000fc6000f8e00ff */
[----:B------:R-:W-:Y:S01]  /*1430*/  SHF.L.U32 R0, R0, 0x1f, RZ ;  /* 0x0000001f00007819 */ /* 0x000fe200000006ff */
[----:B--2---:R-:W-:-:S06]  /*1440*/  ULEA UR4, UR5, UR4, 0x18 ;  /* 0x0000000405047291 */ /* 0x004fcc000f8ec03f */
[----:B------:R-:W-:-:S04]  /*1450*/  IMAD.U32 R6, RZ, RZ, UR4 ;  /* 0x00000004ff067e24 */ /* 0x000fc8000f8e00ff */
[----:B------:R-:W-:-:S04]  /*1460*/  IMAD R3, R3, 0x8, R6 ;  /* 0x0000000803037824 */ /* 0x000fc800078e0206 */
[----:B------:R2:W3:Y:S01]  /*1470*/  SYNCS.PHASECHK.TRANS64.TRYWAIT P1, [R3+URZ], R0 ;  /* 0x00000000030075a7 */ /* 0x0004e2000802017f */
[----:B------:R-:W-:Y:S05]  /*1480*/  @!P0 BRA `(.L_x_16) ;  /* 0x0000000000048947 */ /* 0x000fea0003800000 */
[----:B------:R-:W-:Y:S01]  /*1490*/  BPT.TRAP 0x1 ;  /* 0x000000040000795c */ /* 0x000fe20000300000 */
.L_x_16:
[----:B---3--:R-:W-:Y:S05]  /*14a0*/  @P1 BRA `(.L_x_17) ;  /* 0x0000000000081947 */ /* 0x008fea0003800000 */
[----:B------:R-:W3:Y:S02]  /*14b0*/  SYNCS.PHASECHK.TRANS64.TRYWAIT P1, [R3+URZ], R0 ;  /* 0x00000000030075a7 */ /* 0x000ee4000802017f */
[----:B---3--:R-:W-:Y:S05]  /*14c0*/  @!P1 BRA `(.L_x_18) ;  /* 0x0000006000ec9947 */ /* 0x008fea0003800000 */
.L_x_17:
[----:B------:R-:W-:-:S04]  /*14d0*/  UISETP.LT.AND UP0, UPT, UR40, 0x1, UPT ;  /* 0x000000012800788c */ /* 0x000fc8000bf01270 */
[----:B------:R-:W-:-:S06]  /*14e0*/  USEL UR4, UR40, 0x1, UP0 ;  /* 0x0000000128047887 */ /* 0x000fcc0008000000 */
[----:B--23--:R-:W-:Y:S01]  /*14f0*/  IMAD.U32 R0, RZ, RZ, UR4 ;  /* 0x00000004ff007e24 */ /* 0x00cfe2000f8e00ff */
[----:B------:R-:W-:Y:S05]  /*1500*/  WARPSYNC.ALL ;  /* 0x0000000000007948 */ /* 0x000fea0003800000 */
[----:B------:R-:W-:-:S04]  /*1510*/  IADD3 R0, -R0, UR40, RZ ;  /* 0x0000002800007c10 */ /* 0x000fc8000fffe1ff */
[----:B------:R-:W-:Y:S02]  /*1520*/  ISETP.GE.AND P1, PT, R0, 0x1, PT ;  /* 0x000000010000780c */ /* 0x000fe40003f26270 */
[----:B------:R-:W-:Y:S01]  /*1530*/  R2UR UR4, R6 ;  /* 0x00000000060472ca */ /* 0x000fe200000e0000 */
[----:B------:R-:W-:Y:S01]  /*1540*/  WARPGROUP.ARRIVE ;  /* 0x00000000000079c5 */ /* 0x000fe20000000000 */
[----:B------:R-:W-:Y:S01]  /*1550*/  UMOV UR5, 0xc0000010 ;  /* 0xc000001000057882 */ /* 0x000fe20000000000 */
[----:B------:R-:W-:-:S10]  /*1560*/  UMOV UR7, 0xc0000010 ;  /* 0xc000001000077882 */ /* 0x000fd40000000000 */
[----:B------:R-:W-:-:S04]  /*1570*/  UIADD3 UR4, UR4, 0x2c280, URZ ;  /* 0x0002c28004047890 */ /* 0x000fc8000fffe03f */
[----:B------:R-:W-:-:S04]  /*1580*/  USHF.R.U32.HI UR4, URZ, 0x4, UR4 ;  /* 0x000000043f047899 */ /* 0x000fc80008011604 */
[----:B------:R-:W-:-:S04]  /*1590*/  ULOP3.LUT UR4, UR4, 0x3fff, URZ, 0xc0, !UPT ;  /* 0x00003fff04047892 */ /* 0x000fc8000f8ec03f */
[----:B------:R-:W-:Y:S02]  /*15a0*/  ULOP3.LUT UR10, UR4, 0x10000, URZ, 0xfc, !UPT ;  /* 0x00010000040a7892 */ /* 0x000fe4000f8efc3f */
[----:B------:R-:W-:Y:S02]  /*15b0*/  ULEA UR4, UR39, UR41, 0x9 ;  /* 0x0000002927047291 */ /* 0x000fe4000f8e483f */
[----:B------:R-:W-:Y:S02]  /*15c0*/  ULEA UR6, UR39, UR10, 0x7 ;  /* 0x0000000a27067291 */ /* 0x000fe4000f8e383f */
[----:B------:R-:W-:-:S07]  /*15d0*/  UIADD3 UR8, UR4, 0x100, URZ ;  /* 0x0000010004087890 */ /* 0x000fce000fffe03f */
[----:B------:R-:W-:Y:S01]  /*15e0*/  IGMMA.64x64x32.S8.S8 R56, gdesc[UR4], RZ, !UPT, gsb0 ;  /* 0x01e00000043879f1 */ /* 0x000fe2000c0410ff */
[----:B------:R-:W-:Y:S01]  /*15f0*/  UMOV UR4, UR8 ;  /* 0x0000000800047c82 */ /* 0x000fe20008000000 */
[----:B------:R-:W-:Y:S01]  /*1600*/  UMOV UR5, 0xc0000010 ;  /* 0xc000001000057882 */ /* 0x000fe20000000000 */
[----:B------:R-:W-:Y:S02]  /*1610*/  WARPGROUP.DEPBAR.LE gsb0, 0x0 ;  /* 0x00008000000079c5 */ /* 0x000fe40000010000 */
[----:B------:R-:W-:-:S06]  /*1620*/  WARPGROUP.ARRIVE ;  /* 0x00000000000079c5 */ /* 0x000fcc0000000000 */
[----:B------:R-:W-:Y:S03]  /*1630*/  IGMMA.64x64x32.S8.S8 R24, gdesc[UR4], RZ, !UPT, gsb0 ;  /* 0x01e00000041879f1 */ /* 0x000fe6000c0410ff */
[----:B------:R-:W-:Y:S02]  /*1640*/  WARPGROUP.DEPBAR.LE gsb0, 0x0 ;  /* 0x00008000000079c5 */ /* 0x000fe40000010000 */
[----:B------:R-:W-:Y:S05]  /*1650*/  @!P1 BRA `(.L_x_19) ;  /* 0x0000000000dc9947 */ /* 0x000fea0003800000 */
[----:B------:R-:W-:Y:S02]  /*1660*/  UIADD3 UR4, UR39, 0x1, URZ ;  /* 0x0000000127047890 */ /* 0x000fe4000fffe03f */
[----:B------:R-:W-:Y:S02]  /*1670*/  IMAD.U32 R3, RZ, RZ, UR39 ;  /* 0x00000027ff037e24 */ /* 0x000fe4000f8e00ff */
[----:B------:R-:W-:-:S04]  /*1680*/  UISETP.NE.AND UP0, UPT, UR4, 0x16, UPT ;  /* 0x000000160400788c */ /* 0x000fc8000bf05270 */
[----:B------:R-:W-:Y:S02]  /*1690*/  USEL UR5, URZ, 0x1, UP0 ;  /* 0x000000013f057887 */ /* 0x000fe40008000000 */
[----:B------:R-:W-:Y:S02]  /*16a0*/  USEL UR8, UR4, URZ, UP0 ;  /* 0x0000003f04087287 */ /* 0x000fe40008000000 */
[----:B------:R-:W-:-:S06]  /*16b0*/  ULOP3.LUT UR5, UR38, UR5, URZ, 0x3c, !UPT ;  /* 0x0000000526057292 */ /* 0x000fcc000f8e3c3f */
[----:B------:R-:W-:-:S07]  /*16c0*/  IMAD.U32 R7, RZ, RZ, UR5 ;  /* 0x00000005ff077e24 */ /* 0x000fce000f8e00ff */
.L_x_26:
[----:B------:R-:W-:Y:S05]  /*16d0*/  @!P0 BRA `(.L_x_20) ;  /* 0x0000000000048947 */ /* 0x000fea0003800000 */
[----:B------:R-:W-:Y:S01]  /*16e0*/  BPT.TRAP 0x1 ;  /* 0x000000040000795c */ /* 0x000fe20000300000 */
.L_x_20:
[----:B------:R-:W2:Y:S01]  /*16f0*/  S2UR UR5, SR_CgaCtaId ;  /* 0x00000000000579c3 */ /* 0x000ea20000008800 */
[----:B------:R-:W-:Y:S01]  /*1700*/  UMOV UR4, 0x400 ;  /* 0x0000040000047882 */ /* 0x000fe20000000000 */
[----:B01----:R-:W-:Y:S01]  /*1710*/  IMAD.U32 R5, RZ, RZ, UR8 ;  /* 0x00000008ff057e24 */ /* 0x003fe2000f8e00ff */
[----:B------:R-:W-:Y:S01]  /*1720*/  SHF.L.U32 R4, R7, 0x1f, RZ ;  /* 0x0000001f07047819 */ /* 0x000fe200000006ff */
[----:B--2---:R-:W-:-:S06]  /*1730*/  ULEA UR4, UR5, UR4, 0x18 ;  /* 0x0000000405047291 */ /* 0x004fcc000f8ec03f */
[----:B------:R-:W-:-:S04]  /*1740*/  IMAD.U32 R6, RZ, RZ, UR4 ;  /* 0x00000004ff067e24 */ /* 0x000fc8000f8e00ff */
[----:B------:R-:W-:-:S04]  /*1750*/  IMAD R5, R5, 0x8, R6 ;  /* 0x0000000805057824 */ /* 0x000fc800078e0206 */
[----:B------:R0:W1:Y:S01]  /*1760*/  SYNCS.PHASECHK.TRANS64.TRYWAIT P1, [R5+URZ], R4 ;  /* 0x00000004050075a7 */ /* 0x000062000802017f */
[----:B------:R-:W-:Y:S05]  /*1770*/  @!P0 BRA `(.L_x_21) ;  /* 0x0000000000048947 */ /* 0x000fea0003800000 */
[----:B------:R-:W-:Y:S01]  /*1780*/  BPT.TRAP 0x1 ;  /* 0x000000040000795c */ /* 0x000fe20000300000 */
.L_x_21:
[----:B-1----:R-:W-:Y:S05]  /*1790*/  @P1 BRA `(.L_x_22) ;  /* 0x0000000000081947 */ /* 0x002fea0003800000 */
[----:B------:R-:W1:Y:S02]  /*17a0*/  SYNCS.PHASECHK.TRANS64.TRYWAIT P1, [R5+URZ], R4 ;  /* 0x00000004050075a7 */ /* 0x000e64000802017f */
[----:B-1----:R-:W-:Y:S05]  /*17b0*/  @!P1 BRA `(.L_x_23) ;  /* 0x0000006000449947 */ /* 0x002fea0003800000 */
.L_x_22:
[----:B------:R-:W-:Y:S01]  /*17c0*/  ULEA UR6, UR8, UR10, 0x7 ;  /* 0x0000000a08067291 */ /* 0x000fe2000f8e383f */
[----:B------:R-:W-:Y:S01]  /*17d0*/  WARPGROUP.ARRIVE ;  /* 0x00000000000079c5 */ /* 0x000fe20000000000 */
[----:B------:R-:W-:Y:S01]  /*17e0*/  ULEA UR4, UR8, UR41, 0x9 ;  /* 0x0000002908047291 */ /* 0x000fe2000f8e483f */
[----:B------:R-:W-:Y:S01]  /*17f0*/  UMOV UR7, 0xc0000010 ;  /* 0xc000001000077882 */ /* 0x000fe20000000000 */
[----:B------:R-:W-:Y:S02]  /*1800*/  UMOV UR5, 0xc0000010 ;  /* 0xc000001000057882 */ /* 0x000fe40000000000 */
[----:B------:R-:W-:-:S05]  /*1810*/  UIADD3 UR9, UR4, 0x100, URZ ;  /* 0x0000010004097890 */ /* 0x000fca000fffe03f */
[----:B------:R-:W-:Y:S01]  /*1820*/  IGMMA.64x64x32.S8.S8 R56, gdesc[UR4], R56, gsb0 ;  /* 0x01e00000043879f1 */ /* 0x000fe20008041038 */
[----:B------:R-:W-:Y:S01]  /*1830*/  UMOV UR5, 0xc0000010 ;  /* 0xc000001000057882 */ /* 0x000fe20000000000 */
[----:B------:R-:W-:Y:S01]  /*1840*/  UMOV UR4, UR9 ;  /* 0x0000000900047c82 */ /* 0x000fe20008000000 */
[----:B------:R-:W-:Y:S02]  /*1850*/  WARPGROUP.DEPBAR.LE gsb0, 0x0 ;  /* 0x00008000000079c5 */ /* 0x000fe40000010000 */
[----:B------:R-:W-:-:S06]  /*1860*/  WARPGROUP.ARRIVE ;  /* 0x00000000000079c5 */ /* 0x000fcc0000000000 */
[----:B------:R-:W-:Y:S03]  /*1870*/  IGMMA.64x64x32.S8.S8 R24, gdesc[UR4], R24, gsb0 ;  /* 0x01e00000041879f1 */ /* 0x000fe60008041018 */
[----:B------:R-:W-:Y:S02]  /*1880*/  WARPGROUP.DEPBAR.LE gsb0, 0x0 ;  /* 0x00008000000079c5 */ /* 0x000fe40000010000 */
[----:B------:R-:W-:Y:S05]  /*1890*/  @!P0 BRA `(.L_x_24) ;  /* 0x0000000000048947 */ /* 0x000fea0003800000 */
[----:B------:R-:W-:Y:S01]  /*18a0*/  BPT.TRAP 0x1 ;  /* 0x000000040000795c */ /* 0x000fe20000300000 */
.L_x_24:
[----:B01----:R-:W-:Y:S01]  /*18b0*/  IMAD R4, R3, 0x8, R6 ;  /* 0x0000000803047824 */ /* 0x003fe200078e0206 */
[----:B------:R-:W-:-:S03]  /*18c0*/  ISETP.GT.U32.AND P1, PT, R19, 0x1, PT ;  /* 0x000000011300780c */ /* 0x000fc60003f24070 */
[----:B------:R-:W-:-:S05]  /*18d0*/  VIADD R4, R4, 0xb0 ;  /* 0x000000b004047836 */ /* 0x000fca0000000000 */
[----:B------:R-:W-:-:S04]  /*18e0*/  PRMT R4, RZ, 0x654, R4 ;  /* 0x00000654ff047816 */ /* 0x000fc80000000004 */
[----:B------:R0:W-:Y:S01]  /*18f0*/  SYNCS.ARRIVE.TRANS64.RED.A1T0 RZ, [R4+URZ], RZ ;  /* 0x000000ff04ff79a7 */ /* 0x0001e2000810043f */
[----:B------:R-:W-:Y:S05]  /*1900*/  @P1 BRA `(.L_x_25) ;  /* 0x0000000000041947 */ /* 0x000fea0003800000 */
[----:B------:R-:W-:Y:S01]  /*1910*/  BPT.TRAP 0x1 ;  /* 0x000000040000795c */ /* 0x000fe20000300000 */
.L_x_25:
[----:B------:R-:W-:Y:S01]  /*1920*/  UIADD3 UR8, UR8, 0x1, URZ ;  /* 0x0000000108087890 */ /* 0x000fe2000fffe03f */
[C---:B------:R-:W-:Y:S01]  /*1930*/  ISETP.GT.AND P2, PT, R0.reuse, 0x1, PT ;  /* 0x000000010000780c */ /* 0x040fe20003f44270 */
[----:B------:R-:W-:Y:S02]  /*1940*/  VIADD R3, R3, 0x1 ;  /* 0x0000000103037836 */ /* 0x000fe40000000000 */
[----:B------:R-:W-:Y:S01]  /*1950*/  UISETP.NE.AND UP0, UPT, UR8, 0x16, UPT ;  /* 0x000000160800788c */ /* 0x000fe2000bf05270 */
[----:B------:R-:W-:Y:S02]  /*1960*/  VIADD R0, R0, 0xffffffff ;  /* 0xffffffff00007836 */ /* 0x000fe40000000000 */
[C---:B------:R-:W-:Y:S01]  /*1970*/  ISETP.NE.AND P1, PT, R3.reuse, 0x16, PT ;  /* 0x000000160300780c */ /* 0x040fe20003f25270 */
[----:B------:R-:W-:Y:S02]  /*1980*/  USEL UR4, URZ, 0x1, UP0 ;  /* 0x000000013f047887 */ /* 0x000fe40008000000 */
[----:B------:R-:W-:Y:S01]  /*1990*/  USEL UR8, UR8, URZ, UP0 ;  /* 0x0000003f08087287 */ /* 0x000fe20008000000 */
[----:B------:R-:W-:-:S03]  /*19a0*/  SEL R3, R3, RZ, P1 ;  /* 0x000000ff03037207 */ /* 0x000fc60000800000 */
[----:B------:R-:W-:Y:S01]  /*19b0*/  LOP3.LUT R7, R7, UR4, RZ, 0x3c, !PT ;  /* 0x0000000407077c12 */ /* 0x000fe2000f8e3cff */
[----:B------:R-:W-:Y:S07]  /*19c0*/  @P2 BRA `(.L_x_26) ;  /* 0xfffffffc00402947 */ /* 0x000fee000383ffff */
.L_x_19:
[----:B------:R-:W2:Y:S02]  /*19d0*/  LDC R0, c[0x0][0x28c] ;  /* 0x0000a300ff007b82 */ /* 0x000ea40000000800 */
[----:B--2---:R-:W-:-:S13]  /*19e0*/  ISETP.GE.AND P1, PT, R0, 0x1, PT ;  /* 0x000000010000780c */ /* 0x004fda0003f26270 */
[----:B------:R-:W-:Y:S05]  /*19f0*/  @!P1 BRA `(.L_x_27) ;  /* 0x0000000000409947 */ /* 0x000fea0003800000 */
[----:B------:R-:W-:Y:S05]  /*1a00*/  @!P0 BRA `(.L_x_28) ;  /* 0x0000000000048947 */ /* 0x000fea0003800000 */
[----:B------:R-:W-:Y:S01]  /*1a10*/  BPT.TRAP 0x1 ;  /* 0x000000040000795c */ /* 0x000fe20000300000 */
.L_x_28:
[----:B------:R-:W-:Y:S01]  /*1a20*/  UISETP.LT.AND UP0, UPT, UR40, 0x1, UPT ;  /* 0x000000012800788c */ /* 0x000fe2000bf01270 */
[----:B------:R-:W-:-:S03]  /*1a30*/  ISETP.GT.U32.AND P0, PT, R19, 0x1, PT ;  /* 0x000000011300780c */ /* 0x000fc60003f04070 */
[----:B------:R-:W-:-:S04]  /*1a40*/  USEL UR6, UR40, 0x1, UP0 ;  /* 0x0000000128067887 */ /* 0x000fc80008000000 */
[----:B------:R-:W-:-:S04]  /*1a50*/  UIADD3 UR6, UR39, UR40, -UR6 ;  /* 0x0000002827067290 */ /* 0x000fc8000fffe806 */
[----:B------:R-:W-:-:S04]  /*1a60*/  UIMAD.WIDE.U32 UR4, UR6, -0x45d1745d, URZ ;  /* 0xba2e8ba3060478a5 */ /* 0x000fc8000f8e003f */
[----:B------:R-:W-:-:S04]  /*1a70*/  USHF.R.U32.HI UR4, URZ, 0x4, UR5 ;  /* 0x000000043f047899 */ /* 0x000fc80008011605 */
[----:B------:R-:W-:-:S06]  /*1a80*/  UIMAD UR6, UR4, -0x16, UR6 ;  /* 0xffffffea040678a4 */ /* 0x000fcc000f8e0206 */
[----:B------:R-:W-:-:S04]  /*1a90*/  IMAD.U32 R3, RZ, RZ, UR6 ;  /* 0x00000006ff037e24 */ /* 0x000fc8000f8e00ff */
[----:B------:R-:W-:-:S04]  /*1aa0*/  IMAD R0, R3, 0x8, R6 ;  /* 0x0000000803007824 */ /* 0x000fc800078e0206 */
[----:B------:R-:W-:-:S05]  /*1ab0*/  VIADD R0, R0, 0xb0 ;  /* 0x000000b000007836 */ /* 0x000fca0000000000 */
[----:B------:R-:W-:-:S04]  /*1ac0*/  PRMT R0, RZ, 0x654, R0 ;  /* 0x00000654ff007816 */ /* 0x000fc80000000000 */
[----:B------:R2:W-:Y:S01]  /*1ad0*/  SYNCS.ARRIVE.TRANS64.RED.A1T0 RZ, [R0+URZ], RZ ;  /* 0x000000ff00ff79a7 */ /* 0x0005e2000810043f */
[----:B------:R-:W-:Y:S05]  /*1ae0*/  @P0 BRA `(.L_x_27) ;  /* 0x0000000000040947 */ /* 0x000fea0003800000 */
[----:B------:R-:W-:Y:S01]  /*1af0*/  BPT.TRAP 0x1 ;  /* 0x000000040000795c */ /* 0x000fe20000300000 */
.L_x_27:
[----:B------:R-:W3:Y:S01]  /*1b00*/  LDC R6, c[0x0][0x288] ;  /* 0x0000a200ff067b82 */ /* 0x000ee20000000800 */
[--C-:B--2---:R-:W-:Y:S01]  /*1b10*/  SHF.R.U32.HI R0, RZ, 0x2, R18.reuse ;  /* 0x00000002ff007819 */ /* 0x104fe20000011612 */
[----:B------:R-:W-:Y:S01]  /*1b20*/  IMAD.SHL.U32 R91, R91, 0x40, RZ ;  /* 0x000000405b5b7824 */ /* 0x000fe200078e00ff */
[----:B01----:R-:W-:Y:S01]  /*1b30*/  LOP3.LUT R4, R18, 0x60, RZ, 0xc0, !PT ;  /* 0x0000006012047812 */ /* 0x003fe200078ec0ff */
[----:B------:R-:W-:Y:S01]  /*1b40*/  UIADD3 UR39, UR40, UR39, URZ ;  /* 0x0000002728277290 */ /* 0x000fe2000fffe03f */
[----:B------:R-:W-:Y:S01]  /*1b50*/  SHF.R.U32.HI R5, RZ, 0x7, R18 ;  /* 0x00000007ff057819 */ /* 0x000fe20000011612 */
[----:B------:R-:W-:Y:S01]  /*1b60*/  IMAD.SHL.U32 R9, R90, 0x100, RZ ;  /* 0x000001005a097824 */ /* 0x000fe200078e00ff */
[----:B------:R-:W-:Y:S01]  /*1b70*/  LOP3.LUT R3, R0, 0x7, RZ, 0xc0, !PT ;  /* 0x0000000700037812 */ /* 0x000fe200078ec0ff */
[----:B------:R-:W-:Y:S01]  /*1b80*/  UISETP.GT.U32.AND UP0, UPT, UR39, 0x15, UPT ;  /* 0x000000152700788c */ /* 0x000fe2000bf04070 */
[----:B------:R-:W-:Y:S01]  /*1b90*/  SHF.R.U32.HI R8, RZ, 0x1, R4 ;  /* 0x00000001ff087819 */ /* 0x000fe20000011604 */
[C---:B------:R-:W-:Y:S01]  /*1ba0*/  IMAD.SHL.U32 R14, R18.reuse, 0x2, RZ ;  /* 0x00000002120e7824 */ /* 0x040fe200078e00ff */
[----:B------:R-:W-:Y:S01]  /*1bb0*/  LOP3.LUT R0, R5, 0x1, RZ, 0xc0, !PT ;  /* 0x0000000105007812 */ /* 0x000fe200078ec0ff */
[----:B------:R-:W-:Y:S01]  /*1bc0*/  ULDC UR7, c[0x0][0x284] ;  /* 0x0000a10000077ab9 */ /* 0x000fe20000000800 */
[----:B------:R-:W-:Y:S01]  /*1bd0*/  IADD3 R5, RZ, -R8, -R3 ;  /* 0x80000008ff057210 */ /* 0x000fe20007ffe803 */
[----:B------:R-:W-:Y:S01]  /*1be0*/  UISETP.LT.U32.AND UP0, UPT, UR40, 0x16, UP0 ;  /* 0x000000162800788c */ /* 0x000fe20008701070 */
[----:B------:R-:W-:Y:S01]  /*1bf0*/  LOP3.LUT R4, R18, 0x3, RZ, 0xc0, !PT ;  /* 0x0000000312047812 */ /* 0x000fe200078ec0ff */
[----:B------:R-:W-:Y:S01]  /*1c00*/  UISETP.GE.U32.AND UP1, UPT, UR40, 0x16, UPT ;  /* 0x000000162800788c */ /* 0x000fe2000bf26070 */
[----:B------:R-:W-:Y:S01]  /*1c10*/  SHF.R.S32.HI R94, RZ, 0x1f, R89 ;  /* 0x0000001fff5e7819 */ /* 0x000fe20000011459 */
[C---:B------:R-:W-:Y:S01]  /*1c20*/  IMAD.SHL.U32 R10, R0.reuse, 0x40, RZ ;  /* 0x00000040000a7824 */ /* 0x040fe200078e00ff */
[C---:B------:R-:W-:Y:S01]  /*1c30*/  LOP3.LUT R14, R91.reuse, 0x6, R14, 0xf8, !PT ;  /* 0x000000065b0e7812 */ /* 0x040fe200078ef80e */
[----:B------:R-:W-:Y:S01]  /*1c40*/  IMAD R100, R0, -0x40, R5 ;  /* 0xffffffc000647824 */ /* 0x000fe200078e0205 */
[----:B------:R-:W-:Y:S01]  /*1c50*/  ULDC.64 UR8, c[0x0][0x5d0] ;  /* 0x0001740000087ab9 */ /* 0x000fe20000000a00 */
[----:B------:R-:W-:Y:S01]  /*1c60*/  UIMAD.WIDE.U32 UR4, UR39, -0x45d1745d, URZ ;  /* 0xba2e8ba3270478a5 */ /* 0x000fe2000f8e003f */
[----:B------:R-:W-:Y:S01]  /*1c70*/  SHF.R.S32.HI R15, RZ, 0x1f, R14 ;  /* 0x0000001fff0f7819 */ /* 0x000fe2000001140e */
[----:B------:R-:W-:Y:S01]  /*1c80*/  USEL UR6, URZ, 0x1, !UP0 ;  /* 0x000000013f067887 */ /* 0x000fe2000c000000 */
[----:B---3--:R-:W-:Y:S01]  /*1c90*/  ISETP.GE.AND P0, PT, R91, R6, PT ;  /* 0x000000065b00720c */ /* 0x008fe20003f06270 */
[----:B------:R-:W-:Y:S01]  /*1ca0*/  IMAD R0, R4, -0x2, R6 ;  /* 0xfffffffe04007824 */ /* 0x000fe200078e0206 */
[----:B------:R-:W-:Y:S01]  /*1cb0*/  USHF.R.U32.HI UR4, URZ, 0x4, UR5 ;  /* 0x000000043f047899 */ /* 0x000fe20008011605 */
[----:B------:R-:W-:Y:S01]  /*1cc0*/  IMAD R6, R94, UR8, RZ ;  /* 0x000000085e067c24 */ /* 0x000fe2000f8e02ff */
[----:B------:R-:W-:Y:S01]  /*1cd0*/  ISETP.GE.OR P0, PT, R9, UR7, P0 ;  /* 0x0000000709007c0c */ /* 0x000fe20008706670 */
[----:B------:R-:W-:Y:S01]  /*1ce0*/  IMAD.WIDE R4, R90, 0x100, RZ ;  /* 0x000001005a047825 */ /* 0x000fe200078e02ff */
[----:B------:R-:W-:Y:S01]  /*1cf0*/  ULOP3.LUT UR38, UR38, UR6, URZ, 0x3c, !UPT ;  /* 0x0000000626267292 */ /* 0x000fe2000f8e3c3f */
[----:B------:R-:W-:Y:S01]  /*1d00*/  LOP3.LUT R3, R10, 0x40, R3, 0xe2, !PT ;  /* 0x000000400a037812 */ /* 0x000fe200078ee203 */
[----:B------:R-:W-:Y:S01]  /*1d10*/  UIMAD UR39, UR4, -0x16, UR39 ;  /* 0xffffffea042778a4 */ /* 0x000fe2000f8e0227 */
[C---:B------:R-:W-:Y:S01]  /*1d20*/  IMAD R11, R89.reuse, UR9, R6 ;  /* 0x00000009590b7c24 */ /* 0x040fe2000f8e0206 */
[----:B------:R-:W-:Y:S01]  /*1d30*/  @UP1 ULOP3.LUT UR38, UR38, 0x1, UR4, 0x78, !UPT ;  /* 0x0000000126261892 */ /* 0x000fe2000f8e7804 */
[----:B------:R-:W-:Y:S01]  /*1d40*/  IMAD.WIDE.U32 R6, R89, UR8, R14 ;  /* 0x0000000859067c25 */ /* 0x000fe2000f8e000e */
[----:B------:R-:W-:-:S02]  /*1d50*/  IADD3 R100, -R9, UR7, R100 ;  /* 0x0000000709647c10 */ /* 0x000fc4000fffe164 */
[----:B------:R-:W-:Y:S01]  /*1d60*/  LOP3.LUT R103, R4, R3, R8, 0xfe, !PT ;  /* 0x0000000304677212 */ /* 0x000fe200078efe08 */
[----:B------:R-:W-:Y:S02]  /*1d70*/  IMAD.IADD R3, R0, 0x1, -R91 ;  /* 0x0000000100037824 */ /* 0x000fe400078e0a5b */
[----:B------:R-:W-:Y:S02]  /*1d80*/  IMAD.IADD R7, R7, 0x1, R11 ;  /* 0x0000000107077824 */ /* 0x000fe400078e020b */
[----:B------:R-:W-:Y:S01]  /*1d90*/  IMAD.MOV.U32 R0, RZ, RZ, -0x1 ;  /* 0xffffffffff007424 */ /* 0x000fe200078e00ff */
[----:B------:R-:W-:Y:S06]  /*1da0*/  @P0 BRA `(.L_x_29) ;  /* 0x0000003000f40947 */ /* 0x000fec0003800000 */
[----:B------:R-:W0:Y:S01]  /*1db0*/  LDC.64 R20, c[0x0][0x5c8] ;  /* 0x00017200ff147b82 */ /* 0x000e220000000a00 */
[----:B------:R-:W-:Y:S01]  /*1dc0*/  ULDC.64 UR4, c[0x0][0x5c0] ;  /* 0x0001700000047ab9 */ /* 0x000fe20000000a00 */
[----:B------:R-:W-:Y:S01]  /*1dd0*/  BSSY B0, `(.L_x_29) ;  /* 0x000033a000007945 */ /* 0x000fe20003800000 */
[-C--:B0-----:R-:W-:Y:S01]  /*1de0*/  IMAD R8, R5, R20.reuse, RZ ;  /* 0x0000001405087224 */ /* 0x081fe200078e02ff */
[----:B------:R-:W-:Y:S01]  /*1df0*/  SHF.L.U64.HI R13, R20, 0x7, R21 ;  /* 0x00000007140d7819 */ /* 0x000fe20000010215 */
[----:B------:R-:W-:-:S04]  /*1e00*/  IMAD.WIDE.U32 R6, R103, R20, R6 ;  /* 0x0000001467067225 */ /* 0x000fc800078e0006 */
[----:B------:R-:W-:Y:S01]  /*1e10*/  IMAD R9, R103, R21, R8 ;  /* 0x0000001567097224 */ /* 0x000fe200078e0208 */
[----:B------:R-:W-:Y:S01]  /*1e20*/  IADD3 R92, P0, R6, UR4, RZ ;  /* 0x00000004065c7c10 */ /* 0x000fe2000ff1e0ff */
[C---:B------:R-:W-:Y:S02]  /*1e30*/  IMAD.SHL.U32 R11, R20.reuse, 0x80, RZ ;  /* 0x00000080140b7824 */ /* 0x040fe400078e00ff */
[----:B------:R-:W-:Y:S01]  /*1e40*/  IMAD.IADD R9, R7, 0x1, R9 ;  /* 0x0000000107097824 */ /* 0x000fe200078e0209 */
[-C--:B------:R-:W-:Y:S02]  /*1e50*/  LEA R6, P1, R20, R92.reuse, 0x3 ;  /* 0x0000005c14067211 */ /* 0x080fe400078218ff */
[----:B------:R-:W-:Y:S02]  /*1e60*/  IADD3 R8, P2, R11, R92, RZ ;  /* 0x0000005c0b087210 */ /* 0x000fe40007f5e0ff */
[----:B------:R-:W-:Y:S02]  /*1e70*/  IADD3.X R93, R9, UR5, RZ, P0, !PT ;  /* 0x00000005095d7c10 */ /* 0x000fe400087fe4ff */
[----:B-----5:R-:W-:-:S02]  /*1e80*/  ISETP.NE.AND P0, PT, R23, RZ, PT ;  /* 0x000000ff1700720c */ /* 0x020fc40003f05270 */
[----:B------:R-:W-:Y:S01]  /*1e90*/  LEA.HI.X R7, R20, R93, R21, 0x3, P1 ;  /* 0x0000005d14077211 */ /* 0x000fe200008f1c15 */
[----:B------:R-:W-:Y:S01]  /*1ea0*/  IMAD.X R9, R13, 0x1, R93, P2 ;  /* 0x000000010d097824 */ /* 0x000fe200010e065d */
[----:B------:R-:W-:-:S05]  /*1eb0*/  IADD3 R10, P1, R11, R6, RZ ;  /* 0x000000060b0a7210 */ /* 0x000fca0007f3e0ff */
[----:B------:R-:W-:-:S04]  /*1ec0*/  IMAD.X R11, R13, 0x1, R7, P1 ;  /* 0x000000010d0b7824 */ /* 0x000fc800008e0607 */
[----:B------:R-:W-:Y:S05]  /*1ed0*/  @!P0 BRA `(.L_x_30) ;  /* 0x0000002400948947 */ /* 0x000fea0003800000 */
[----:B------:R-:W0:Y:S01]  /*1ee0*/  LDC.64 R90, c[0x0][0x5b0] ;  /* 0x00016c00ff5a7b82 */ /* 0x000e220000000a00 */
[----:B------:R-:W-:Y:S01]  /*1ef0*/  ULDC.64 UR4, c[0x0][0x5b8] ;  /* 0x00016e0000047ab9 */ /* 0x000fe20000000a00 */
[----:B------:R-:W-:Y:S01]  /*1f00*/  ISETP.GE.AND P0, PT, R100, 0x1, PT ;  /* 0x000000016400780c */ /* 0x000fe20003f06270 */
[----:B------:R-:W-:Y:S01]  /*1f10*/  IMAD R20, R94, UR4, RZ ;  /* 0x000000045e147c24 */ /* 0x000fe2000f8e02ff */
[----:B------:R-:W-:Y:S01]  /*1f20*/  BSSY B1, `(.L_x_31) ;  /* 0x0000010000017945 */ /* 0x000fe20003800000 */
[----:B------:R-:W-:Y:S01]  /*1f30*/  IMAD.WIDE.U32 R14, R89, UR4, R14 ;  /* 0x00000004590e7c25 */ /* 0x000fe2000f8e000e */
[----:B------:R-:W-:Y:S02]  /*1f40*/  ISETP.LT.OR P3, PT, R3, 0x1, !P0 ;  /* 0x000000010300780c */ /* 0x000fe40004761670 */
[----:B------:R-:W1:Y:S01]  /*1f50*/  LDC.64 R12, c[0x0][0x5a8] ;  /* 0x00016a00ff0c7b82 */ /* 0x000e620000000a00 */
[----:B------:R-:W-:Y:S02]  /*1f60*/  IMAD R21, R89, UR5, R20 ;  /* 0x0000000559157c24 */ /* 0x000fe4000f8e0214 */
[----:B------:R-:W-:-:S02]  /*1f70*/  IMAD.MOV.U32 R20, RZ, RZ, R14 ;  /* 0x000000ffff147224 */ /* 0x000fc400078e000e */
[----:B------:R-:W-:Y:S02]  /*1f80*/  IMAD.IADD R21, R15, 0x1, R21 ;  /* 0x000000010f157824 */ /* 0x000fe400078e0215 */
[-C--:B0-----:R-:W-:Y:S01]  /*1f90*/  IMAD R96, R5, R90.reuse, RZ ;  /* 0x0000005a05607224 */ /* 0x081fe200078e02ff */
[----:B------:R-:W-:Y:S01]  /*1fa0*/  SHF.L.U64.HI R97, R90, 0x3, R91 ;  /* 0x000000035a617819 */ /* 0x000fe2000001025b */
[----:B------:R-:W-:-:S04]  /*1fb0*/  IMAD.WIDE.U32 R94, R103, R90, R20 ;  /* 0x0000005a675e7225 */ /* 0x000fc800078e0014 */
[----:B------:R-:W-:Y:S01]  /*1fc0*/  IMAD R101, R103, R91, R96 ;  /* 0x0000005b67657224 */ /* 0x000fe200078e0260 */
[----:B-1----:R-:W-:Y:S01]  /*1fd0*/  IADD3 R94, P1, R94, R12, RZ ;  /* 0x0000000c5e5e7210 */ /* 0x002fe20007f3e0ff */
[----:B------:R-:W-:-:S03]  /*1fe0*/  IMAD.SHL.U32 R96, R90, 0x8, RZ ;  /* 0x000000085a607824 */ /* 0x000fc600078e00ff */
[----:B------:R-:W-:Y:S01]  /*1ff0*/  IADD3.X R95, R13, R95, R101, P1, !PT ;  /* 0x0000005f0d5f7210 */ /* 0x000fe20000ffe465 */
[----:B------:R-:W-:Y:S08]  /*2000*/  @P3 BRA `(.L_x_32) ;  /* 0x0000000000043947 */ /* 0x000ff00003800000 */
[----:B------:R0:W5:Y:S02]  /*2010*/  LDG.E.U8 R88, desc[UR36][R94.64] ;  /* 0x000000245e587981 */ /* 0x000164000c1e1100 */
.L_x_32:
[----:B------:R-:W-:Y:S05]  /*2020*/  BSYNC B1 ;  /* 0x0000000000017941 */ /* 0x000fea0003800000 */
.L_x_31:
[----:B-----5:R-:W-:Y:S01]  /*2030*/  LOP3.LUT R89, R88, 0xffff, RZ, 0xc0, !PT ;  /* 0x0000ffff58597812 */ /* 0x020fe200078ec0ff */
[----:B------:R-:W-:Y:S01]  /*2040*/  IMAD.WIDE.U32 R98, R103, R90, R96 ;  /* 0x0000005a67627225 */ /* 0x000fe200078e0060 */
[----:B------:R-:W-:Y:S01]  /*2050*/  ISETP.LT.OR P4, PT, R3, 0x2, !P0 ;  /* 0x000000020300780c */ /* 0x000fe20004781670 */
[----:B------:R-:W-:Y:S01]  /*2060*/  BSSY B1, `(.L_x_33) ;  /* 0x000000e000017945 */ /* 0x000fe20003800000 */
[----:B------:R-:W-:Y:S01]  /*2070*/  PRMT R102, R89, 0x8880, RZ ;  /* 0x0000888059667816 */ /* 0x000fe200000000ff */
[----:B------:R-:W-:Y:S01]  /*2080*/  IMAD.IADD R99, R101, 0x1, R99 ;  /* 0x0000000165637824 */ /* 0x000fe200078e0263 */
[----:B------:R-:W-:Y:S02]  /*2090*/  IADD3 R98, P2, P5, R14, R12, R98 ;  /* 0x0000000c0e627210 */ /* 0x000fe40007d5e062 */
[----:B------:R-:W-:Y:S01]  /*20a0*/  ISETP.GE.AND P1, PT, R100, 0x9, PT ;  /* 0x000000096400780c */ /* 0x000fe20003f26270 */
[----:B------:R-:W-:Y:S01]  /*20b0*/  IMAD R89, R102, R23, RZ ;  /* 0x0000001766597224 */ /* 0x000fe200078e02ff */
[----:B------:R-:W-:-:S02]  /*20c0*/  IADD3.X R99, R21, R13, R99, P2, P5 ;  /* 0x0000000d15637210 */ /* 0x000fc400017ea463 */
[----:B------:R-:W-:Y:S01]  /*20d0*/  ISETP.LT.OR P2, PT, R3, 0x1, !P1 ;  /* 0x000000010300780c */ /* 0x000fe20004f41670 */
[----:B------:R-:W-:-:S05]  /*20e0*/  @!P3 IMAD R101, R56, R22, R89 ;  /* 0x000000163865b224 */ /* 0x000fca00078e0259 */
[----:B------:R1:W-:Y:S01]  /*20f0*/  @!P3 STG.E.U8 desc[UR36][R92.64], R101 ;  /* 0x000000655c00b986 */ /* 0x0003e2000c101124 */
[----:B------:R-:W-:Y:S06]  /*2100*/  @P4 BRA `(.L_x_34) ;  /* 0x00000000000c4947 */ /* 0x000fec0003800000 */
[----:B------:R-:W2:Y:S02]  /*2110*/  LDG.E.U8 R88, desc[UR36][R94.64+0x1] ;  /* 0x000001245e587981 */ /* 0x000ea4000c1e1100 */
[----:B--2---:R-:W-:-:S05]  /*2120*/  PRMT R56, R88, 0x8880, RZ ;  /* 0x0000888058387816 */ /* 0x004fca00000000ff */
[----:B------:R-:W-:-:S07]  /*2130*/  IMAD R89, R56, R23, RZ ;  /* 0x0000001738597224 */ /* 0x000fce00078e02ff */
.L_x_34:
[----:B------:R-:W-:Y:S05]  /*2140*/  BSYNC B1 ;  /* 0x0000000000017941 */ /* 0x000fea0003800000 */
.L_x_33:
[----:B------:R-:W-:Y:S01]  /*2150*/  @!P4 IMAD R57, R57, R22, R89 ;  /* 0x000000163939c224 */ /* 0x000fe200078e0259 */
[----:B------:R-:W-:Y:S04]  /*2160*/  BSSY B1, `(.L_x_35) ;  /* 0x0000006000017945 */ /* 0x000fe80003800000 */
[----:B------:R2:W-:Y:S01]  /*2170*/  @!P4 STG.E.U8 desc[UR36][R92.64+0x1], R57 ;  /* 0x000001395c00c986 */ /* 0x0005e2000c101124 */
[----:B------:R-:W-:Y:S05]  /*2180*/  @P2 BRA `(.L_x_36) ;  /* 0x00000000000c2947 */ /* 0x000fea0003800000 */
[----:B------:R-:W3:Y:S02]  /*2190*/  LDG.E.U8 R88, desc[UR36][R98.64] ;  /* 0x0000002462587981 */ /* 0x000ee4000c1e1100 */
[----:B---3--:R-:W-:-:S05]  /*21a0*/  PRMT R56, R88, 0x8880, RZ ;  /* 0x0000888058387816 */ /* 0x008fca00000000ff */
[----:B------:R-:W-:-:S07]  /*21b0*/  IMAD R89, R56, R23, RZ ;  /* 0x0000001738597224 */ /* 0x000fce00078e02ff */
.L_x_36:
[----:B------:R-:W-:Y:S05]  /*21c0*/  BSYNC B1 ;  /* 0x0000000000017941 */ /* 0x000fea0003800000 */
.L_x_35:
[C---:B------:R-:W-:Y:S01]  /*21d0*/  ISETP.LT.OR P4, PT, R3.reuse, 0x2, !P1 ;  /* 0x000000020300780c */ /* 0x040fe20004f81670 */
[----:B--2---:R-:W-:Y:S01]  /*21e0*/  @!P2 IMAD R57, R58, R22, R89 ;  /* 0x000000163a39a224 */ /* 0x004fe200078e0259 */
[----:B------:R-:W-:Y:S01]  /*21f0*/  BSSY B1, `(.L_x_37) ;  /* 0x0000009000017945 */ /* 0x000fe20003800000 */
[C---:B------:R-:W-:Y:S02]  /*2200*/  ISETP.LT.OR P3, PT, R3.reuse, 0x9, !P0 ;  /* 0x000000090300780c */ /* 0x040fe40004761670 */
[C---:B------:R-:W-:Y:S01]  /*2210*/  ISETP.LT.OR P5, PT, R3.reuse, 0xa, !P0 ;  /* 0x0000000a0300780c */ /* 0x040fe200047a1670 */
[----:B------:R2:W-:Y:S01]  /*2220*/  @!P2 STG.E.U8 desc[UR36][R6.64], R57 ;  /* 0x000000390600a986 */ /* 0x0005e2000c101124 */
[----:B------:R-:W-:-:S06]  /*2230*/  ISETP.LT.OR P2, PT, R3, 0x9, !P1 ;  /* 0x000000090300780c */ /* 0x000fcc0004f41670 */
[----:B------:R-:W-:Y:S07]  /*2240*/  @P4 BRA `(.L_x_38) ;  /* 0x00000000000c4947 */ /* 0x000fee0003800000 */
[----:B------:R-:W3:Y:S02]  /*2250*/  LDG.E.U8 R88, desc[UR36][R98.64+0x1] ;  /* 0x0000012462587981 */ /* 0x000ee4000c1e1100 */
[----:B---3--:R-:W-:-:S05]  /*2260*/  PRMT R56, R88, 0x8880, RZ ;  /* 0x0000888058387816 */ /* 0x008fca00000000ff */
[----:B------:R-:W-:-:S07]  /*2270*/  IMAD R89, R56, R23, RZ ;  /* 0x0000001738597224 */ /* 0x000fce00078e02ff */
.L_x_38:
[----:B------:R-:W-:Y:S05]  /*2280*/  BSYNC B1 ;  /* 0x0000000000017941 */ /* 0x000fea0003800000 */
.L_x_37:
[----:B------:R-:W-:Y:S01]  /*2290*/  @!P4 IMAD R59, R59, R22, R89 ;  /* 0x000000163b3bc224 */ /* 0x000fe200078e0259 */
[----:B------:R-:W-:Y:S04]  /*22a0*/  BSSY B1, `(.L_x_39) ;  /* 0x0000006000017945 */ /* 0x000fe80003800000 */
[----:B------:R3:W-:Y:S01]  /*22b0*/  @!P4 STG.E.U8 desc[UR36][R6.64+0x1], R59 ;  /* 0x0000013b0600c986 */ /* 0x0007e2000c101124 */
[----:B------:R-:W-:Y:S05]  /*22c0*/  @P3 BRA `(.L_x_40) ;  /* 0x00000000000c3947 */ /* 0x000fea0003800000 */
[----:B------:R-:W4:Y:S02]  /*22d0*/  LDG.E.U8 R88, desc[UR36][R94.64+0x8] ;  /* 0x000008245e587981 */ /* 0x000f24000c1e1100 */
[----:B----4-:R-:W-:-:S05]  /*22e0*/  PRMT R56, R88, 0x8880, RZ ;  /* 0x0000888058387816 */ /* 0x010fca00000000ff */
[----:B------:R-:W-:-:S07]  /*22f0*/  IMAD R89, R56, R23, RZ ;  /* 0x0000001738597224 */ /* 0x000fce00078e02ff */
.L_x_40:
[----:B------:R-:W-:Y:S05]  /*2300*/  BSYNC B1 ;  /* 0x0000000000017941 */ /* 0x000fea0003800000 */
.L_x_39:
[----:B--2---:R-:W-:Y:S01]  /*2310*/  @!P3 IMAD R57, R60, R22, R89 ;  /* 0x000000163c39b224 */ /* 0x004fe200078e0259 */
[----:B------:R-:W-:Y:S04]  /*2320*/  BSSY B1, `(.L_x_41) ;  /* 0x0000006000017945 */ /* 0x000fe80003800000 */
[----:B------:R2:W-:Y:S01]  /*2330*/  @!P3 STG.E.U8 desc[UR36][R92.64+0x8], R57 ;  /* 0x000008395c00b986 */ /* 0x0005e2000c101124 */
[----:B------:R-:W-:Y:S05]  /*2340*/  @P5 BRA `(.L_x_42) ;  /* 0x00000000000c5947 */ /* 0x000fea0003800000 */
[----:B------:R-:W4:Y:S02]  /*2350*/  LDG.E.U8 R88, desc[UR36][R94.64+0x9] ;  /* 0x000009245e587981 */ /* 0x000f24000c1e1100 */
[----:B----4-:R-:W-:-:S05]  /*2360*/  PRMT R56, R88, 0x8880, RZ ;  /* 0x0000888058387816 */ /* 0x010fca00000000ff */
[----:B------:R-:W-:-:S07]  /*2370*/  IMAD R89, R56, R23, RZ ;  /* 0x0000001738597224 */ /* 0x000fce00078e02ff */
.L_x_42:
[----:B------:R-:W-:Y:S05]  /*2380*/  BSYNC B1 ;  /* 0x0000000000017941 */ /* 0x000fea0003800000 */
.L_x_41:
[----:B------:R-:W-:Y:S01]  /*2390*/  @!P5 IMAD R61, R61, R22, R89 ;  /* 0x000000163d3dd224 */ /* 0x000fe200078e0259 */
[----:B------:R-:W-:Y:S04]  /*23a0*/  BSSY B1, `(.L_x_43) ;  /* 0x0000006000017945 */ /* 0x000fe80003800000 */
[----:B------:R4:W-:Y:S01]  /*23b0*/  @!P5 STG.E.U8 desc[UR36][R92.64+0x9], R61 ;  /* 0x0000093d5c00d986 */ /* 0x0009e2000c101124 */
[----:B------:R-:W-:Y:S05]  /*23c0*/  @P2 BRA `(.L_x_44) ;  /* 0x00000000000c2947 */ /* 0x000fea0003800000 */
[----:B------:R-:W5:Y:S02]  /*23d0*/  LDG.E.U8 R88, desc[UR36][R98.64+0x8] ;  /* 0x0000082462587981 */ /* 0x000f64000c1e1100 */
[----:B-----5:R-:W-:-:S05]  /*23e0*/  PRMT R56, R88, 0x8880, RZ ;  /* 0x0000888058387816 */ /* 0x020fca00000000ff */
[----:B------:R-:W-:-:S07]  /*23f0*/  IMAD R89, R56, R23, RZ ;  /* 0x0000001738597224 */ /* 0x000fce00078e02ff */
.L_x_44:
[----:B------:R-:W-:Y:S05]  /*2400*/  BSYNC B1 ;  /* 0x0000000000017941 */ /* 0x000fea0003800000 */
.L_x_43:
        /* <DEDUP_REMOVED lines=8> */
[----:B------:R-:W5:Y:S02]  /*2490*/  LDG.E.U8 R88, desc[UR36][R98.64+0x9] ;  /* 0x0000092462587981 */ /* 0x000f64000c1e1100 */
[----:B-----5:R-:W-:-:S05]  /*24a0*/  PRMT R56, R88, 0x8880, RZ ;  /* 0x0000888058387816 */ /* 0x020fca00000000ff */
[----:B------:R-:W-:-:S07]  /*24b0*/  IMAD R89, R56, R23, RZ ;  /* 0x0000001738597224 */ /* 0x000fce00078e02ff */
.L_x_46:
[----:B------:R-:W-:Y:S05]  /*24c0*/  BSYNC B1 ;  /* 0x0000000000017941 */ /* 0x000fea0003800000 */
.L_x_45:
[----:B------:R-:W-:Y:S01]  /*24d0*/  @!P4 IMAD R63, R63, R22, R89 ;  /* 0x000000163f3fc224 */ /* 0x000fe200078e0259 */
[----:B------:R-:W-:Y:S04]  /*24e0*/  BSSY B1, `(.L_x_47) ;  /* 0x0000006000017945 */ /* 0x000fe80003800000 */
[----:B------:R0:W-:Y:S01]  /*24f0*/  @!P4 STG.E.U8 desc[UR36][R6.64+0x9], R63 ;  /* 0x0000093f0600c986 */ /* 0x0001e2000c101124 */
[----:B------:R-:W-:Y:S05]  /*2500*/  @P3 BRA `(.L_x_48) ;  /* 0x00000000000c3947 */ /* 0x000fea0003800000 */
[----:B------:R-:W5:Y:S02]  /*2510*/  LDG.E.U8 R88, desc[UR36][R94.64+0x10] ;  /* 0x000010245e587981 */ /* 0x000f64000c1e1100 */
[----:B-----5:R-:W-:-:S05]  /*2520*/  PRMT R56, R88, 0x8880, RZ ;  /* 0x0000888058387816 */ /* 0x020fca00000000ff */
[----:B------:R-:W-:-:S07]  /*2530*/  IMAD R89, R56, R23, RZ ;  /* 0x0000001738597224 */ /* 0x000fce00078e02ff */
.L_x_48:
[----:B------:R-:W-:Y:S05]  /*2540*/  BSYNC B1 ;  /* 0x0000000000017941 */ /* 0x000fea0003800000 */
.L_x_47:
[----:B--2---:R-:W-:Y:S01]  /*2550*/  @!P3 IMAD R57, R64, R22, R89 ;  /* 0x000000164039b224 */ /* 0x004fe200078e0259 */
[----:B------:R-:W-:Y:S04]  /*2560*/  BSSY B1, `(.L_x_49) ;  /* 0x0000006000017945 */ /* 0x000fe80003800000 */
[----:B------:R2:W-:Y:S01]  /*2570*/  @!P3 STG.E.U8 desc[UR36][R92.64+0x10], R57 ;  /* 0x000010395c00b986 */ /* 0x0005e2000c101124 */
[----:B------:R-:W-:Y:S05]  /*2580*/  @P5 BRA `(.L_x_50) ;  /* 0x00000000000c5947 */ /* 0x000fea0003800000 */
[----:B------:R-:W5:Y:S02]  /*2590*/  LDG.E.U8 R88, desc[UR36][R94.64+0x11] ;  /* 0x000011245e587981 */ /* 0x000f64000c1e1100 */
[----:B-----5:R-:W-:-:S05]  /*25a0*/  PRMT R56, R88, 0x8880, RZ ;  /* 0x0000888058387816 */ /* 0x020fca00000000ff */
[----:B------:R-:W-:-:S07]  /*25b0*/  IMAD R89, R56, R23, RZ ;  /* 0x0000001738597224 */ /* 0x000fce00078e02ff */
.L_x_50:
[----:B------:R-:W-:Y:S05]  /*25c0*/  BSYNC B1 ;  /* 0x0000000000017941 */ /* 0x000fea0003800000 */
.L_x_49:
[----:B------:R-:W-:Y:S01]  /*25d0*/  @!P5 IMAD R65, R65, R22, R89 ;  /* 0x000000164141d224 */ /* 0x000fe200078e0259 */
[----:B------:R-:W-:Y:S04]  /*25e0*/  BSSY B1, `(.L_x_51) ;  /* 0x0000006000017945 */ /* 0x000fe80003800000 */
[----:B------:R0:W-:Y:S01]  /*25f0*/  @!P5 STG.E.U8 desc[UR36][R92.64+0x11], R65 ;  /* 0x000011415c00d986 */ /* 0x0001e2000c101124 */
[----:B------:R-:W-:Y:S05]  /*2600*/  @P2 BRA `(.L_x_52) ;  /* 0x00000000000c2947 */ /* 0x000fea0003800000 */
[----:B------:R-:W5:Y:S02]  /*2610*/  LDG.E.U8 R88, desc[UR36][R98.64+0x10] ;  /* 0x0000102462587981 */ /* 0x000f64000c1e1100 */
[----:B-----5:R-:W-:-:S05]  /*2620*/  PRMT R56, R88, 0x8880, RZ ;  /* 0x0000888058387816 */ /* 0x020fca00000000ff */
[----:B------:R-:W-:-:S07]  /*2630*/  IMAD R89, R56, R23, RZ ;  /* 0x0000001738597224 */ /* 0x000fce00078e02ff */
.L_x_52:
[----:B------:R-:W-:Y:S05]  /*2640*/  BSYNC B1 ;  /* 0x0000000000017941 */ /* 0x000fea0003800000 */
.L_x_51:
        /* <DEDUP_REMOVED lines=11> */
.L_x_54:
[----:B------:R-:W-:Y:S05]  /*2700*/  BSYNC B1 ;  /* 0x0000000000017941 */ /* 0x000fea0003800000 */
.L_x_53:
[----:B------:R-:W-:Y:S01]  /*2710*/  @!P4 IMAD R67, R67, R22, R89 ;  /* 0x000000164343c224 */ /* 0x000fe200078e0259 */
[----:B------:R-:W-:Y:S04]  /*2720*/  BSSY B1, `(.L_x_55) ;  /* 0x0000006000017945 */ /* 0x000fe80003800000 */
[----:B------:R0:W-:Y:S01]  /*2730*/  @!P4 STG.E.U8 desc[UR36][R6.64+0x11], R67 ;  /* 0x000011430600c986 */ /* 0x0001e2000c101124 */
[----:B------:R-:W-:Y:S05]  /*2740*/  @P3 BRA `(.L_x_56) ;  /* 0x00000000000c3947 */ /* 0x000fea0003800000 */
[----:B------:R-:W5:Y:S02]  /*2750*/  LDG.E.U8 R88, desc[UR36][R94.64+0x18] ;  /* 0x000018245e587981 */ /* 0x000f64000c1e1100 */
[----:B-----5:R-:W-:-:S05]  /*2760*/  PRMT R56, R88, 0x8880, RZ ;  /* 0x0000888058387816 */ /* 0x020fca00000000ff */
[----:B------:R-:W-:-:S07]  /*2770*/  IMAD R89, R56, R23, RZ ;  /* 0x0000001738597224 */ /* 0x000fce00078e02ff */
.L_x_56:
[----:B------:R-:W-:Y:S05]  /*2780*/  BSYNC B1 ;  /* 0x0000000000017941 */ /* 0x000fea0003800000 */
.L_x_55:
[----:B--2---:R-:W-:Y:S01]  /*2790*/  @!P3 IMAD R57, R68, R22, R89 ;  /* 0x000000164439b224 */ /* 0x004fe200078e0259 */
[----:B------:R-:W-:Y:S04]  /*27a0*/  BSSY B1, `(.L_x_57) ;  /* 0x0000006000017945 */ /* 0x000fe80003800000 */
[----:B------:R2:W-:Y:S01]  /*27b0*/  @!P3 STG.E.U8 desc[UR36][R92.64+0x18], R57 ;  /* 0x000018395c00b986 */ /* 0x0005e2000c101124 */
[----:B------:R-:W-:Y:S05]  /*27c0*/  @P5 BRA `(.L_x_58) ;  /* 0x00000000000c5947 */ /* 0x000fea0003800000 */
[----:B------:R-:W5:Y:S02]  /*27d0*/  LDG.E.U8 R88, desc[UR36][R94.64+0x19] ;  /* 0x000019245e587981 */ /* 0x000f64000c1e1100 */
[----:B-----5:R-:W-:-:S05]  /*27e0*/  PRMT R56, R88, 0x8880, RZ ;  /* 0x0000888058387816 */ /* 0x020fca00000000ff */
[----:B------:R-:W-:-:S07]  /*27f0*/  IMAD R89, R56, R23, RZ ;  /* 0x0000001738597224 */ /* 0x000fce00078e02ff */
.L_x_58:
[----:B------:R-:W-:Y:S05]  /*2800*/  BSYNC B1 ;  /* 0x0000000000017941 */ /* 0x000fea0003800000 */
.L_x_57:
[----:B------:R-:W-:Y:S01]  /*2810*/  @!P5 IMAD R69, R69, R22, R89 ;  /* 0x000000164545d224 */ /* 0x000fe200078e0259 */
[----:B------:R-:W-:Y:S04]  /*2820*/  BSSY B1, `(.L_x_59) ;  /* 0x0000006000017945 */ /* 0x000fe80003800000 */
[----:B------:R0:W-:Y:S01]  /*2830*/  @!P5 STG.E.U8 desc[UR36][R92.64+0x19], R69 ;  /* 0x000019455c00d986 */ /* 0x0001e2000c101124 */
[----:B------:R-:W-:Y:S05]  /*2840*/  @P2 BRA `(.L_x_60) ;  /* 0x00000000000c2947 */ /* 0x000fea0003800000 */
[----:B------:R-:W5:Y:S02]  /*2850*/  LDG.E.U8 R88, desc[UR36][R98.64+0x18] ;  /* 0x0000182462587981 */ /* 0x000f64000c1e1100 */
[----:B-----5:R-:W-:-:S05]  /*2860*/  PRMT R56, R88, 0x8880, RZ ;  /* 0x0000888058387816 */ /* 0x020fca00000000ff */
[----:B------:R-:W-:-:S07]  /*2870*/  IMAD R89, R56, R23, RZ ;  /* 0x0000001738597224 */ /* 0x000fce00078e02ff */
.L_x_60:
[----:B------:R-:W-:Y:S05]  /*2880*/  BSYNC B1 ;  /* 0x0000000000017941 */ /* 0x000fea0003800000 */
.L_x_59:
        /* <DEDUP_REMOVED lines=11> */
.L_x_62:
[----:B------:R-:W-:Y:S05]  /*2940*/  BSYNC B1 ;  /* 0x0000000000017941 */ /* 0x000fea0003800000 */
.L_x_61:
[----:B------:R-:W-:Y:S01]  /*2950*/  @!P4 IMAD R71, R71, R22, R89 ;  /* 0x000000164747c224 */ /* 0x000fe200078e0259 */
[----:B------:R-:W-:Y:S04]  /*2960*/  BSSY B1, `(.L_x_63) ;  /* 0x0000006000017945 */ /* 0x000fe80003800000 */
[----:B------:R0:W-:Y:S01]  /*2970*/  @!P4 STG.E.U8 desc[UR36][R6.64+0x19], R71 ;  /* 0x000019470600c986 */ /* 0x0001e2000c101124 */
[----:B------:R-:W-:Y:S05]  /*2980*/  @P3 BRA `(.L_x_64) ;  /* 0x00000000000c3947 */ /* 0x000fea0003800000 */
[----:B------:R-:W5:Y:S02]  /*2990*/  LDG.E.U8 R88, desc[UR36][R94.64+0x20] ;  /* 0x000020245e587981 */ /* 0x000f64000c1e1100 */
[----:B-----5:R-:W-:-:S05]  /*29a0*/  PRMT R56, R88, 0x8880, RZ ;  /* 0x0000888058387816 */ /* 0x020fca00000000ff */
[----:B------:R-:W-:-:S07]  /*29b0*/  IMAD R89, R56, R23, RZ ;  /* 0x0000001738597224 */ /* 0x000fce00078e02ff */
.L_x_64:
[----:B------:R-:W-:Y:S05]  /*29c0*/  BSYNC B1 ;  /* 0x0000000000017941 */ /* 0x000fea0003800000 */
.L_x_63:
[----:B--2---:R-:W-:Y:S01]  /*29d0*/  @!P3 IMAD R57, R72, R22, R89 ;  /* 0x000000164839b224 */ /* 0x004fe200078e0259 */
[----:B------:R-:W-:Y:S04]  /*29e0*/  BSSY B1, `(.L_x_65) ;  /* 0x0000006000017945 */ /* 0x000fe80003800000 */
[----:B------:R2:W-:Y:S01]  /*29f0*/  @!P3 STG.E.U8 desc[UR36][R92.64+0x20], R57 ;  /* 0x000020395c00b986 */ /* 0x0005e2000c101124 */
[----:B------:R-:W-:Y:S05]  /*2a00*/  @P5 BRA `(.L_x_66) ;  /* 0x00000000000c5947 */ /* 0x000fea0003800000 */
[----:B------:R-:W5:Y:S02]  /*2a10*/  LDG.E.U8 R88, desc[UR36][R94.64+0x21] ;  /* 0x000021245e587981 */ /* 0x000f64000c1e1100 */
[----:B-----5:R-:W-:-:S05]  /*2a20*/  PRMT R56, R88, 0x8880, RZ ;  /* 0x0000888058387816 */ /* 0x020fca00000000ff */
[----:B------:R-:W-:-:S07]  /*2a30*/  IMAD R89, R56, R23, RZ ;  /* 0x0000001738597224 */ /* 0x000fce00078e02ff */
.L_x_66:
[----:B------:R-:W-:Y:S05]  /*2a40*/  BSYNC B1 ;  /* 0x0000000000017941 */ /* 0x000fea0003800000 */
.L_x_65:
[----:B------:R-:W-:Y:S01]  /*2a50*/  @!P5 IMAD R73, R73, R22, R89 ;  /* 0x000000164949d224 */ /* 0x000fe200078e0259 */
[----:B------:R-:W-:Y:S04]  /*2a60*/  BSSY B1, `(.L_x_67) ;  /* 0x0000006000017945 */ /* 0x000fe80003800000 */
[----:B------:R0:W-:Y:S01]  /*2a70*/  @!P5 STG.E.U8 desc[UR36][R92.64+0x21], R73 ;  /* 0x000021495c00d986 */ /* 0x0001e2000c101124 */
[----:B------:R-:W-:Y:S05]  /*2a80*/  @P2 BRA `(.L_x_68) ;  /* 0x00000000000c2947 */ /* 0x000fea0003800000 */
[----:B------:R-:W5:Y:S02]  /*2a90*/  LDG.E.U8 R88, desc[UR36][R98.64+0x20] ;  /* 0x0000202462587981 */ /* 0x000f64000c1e1100 */
[----:B-----5:R-:W-:-:S05]  /*2aa0*/  PRMT R56, R88, 0x8880, RZ ;  /* 0x0000888058387816 */ /* 0x020fca00000000ff */
[----:B------:R-:W-:-:S07]  /*2ab0*/  IMAD R89, R56, R23, RZ ;  /* 0x0000001738597224 */ /* 0x000fce00078e02ff */
.L_x_68:
[----:B------:R-:W-:Y:S05]  /*2ac0*/  BSYNC B1 ;  /* 0x0000000000017941 */ /* 0x000fea0003800000 */
.L_x_67:
        /* <DEDUP_REMOVED lines=11> */
.L_x_70:
[----:B------:R-:W-:Y:S05]  /*2b80*/  BSYNC B1 ;  /* 0x0000000000017941 */ /* 0x000fea0003800000 */
.L_x_69:
[----:B------:R-:W-:Y:S01]  /*2b90*/  @!P4 IMAD R75, R75, R22, R89 ;  /* 0x000000164b4bc224 */ /* 0x000fe200078e0259 */
[----:B------:R-:W-:Y:S04]  /*2ba0*/  BSSY B1, `(.L_x_71) ;  /* 0x0000006000017945 */ /* 0x000fe80003800000 */
[----:B------:R0:W-:Y:S01]  /*2bb0*/  @!P4 STG.E.U8 desc[UR36][R6.64+0x21], R75 ;  /* 0x0000214b0600c986 */ /* 0x0001e2000c101124 */
[----:B------:R-:W-:Y:S05]  /*2bc0*/  @P3 BRA `(.L_x_72) ;  /* 0x00000000000c3947 */ /* 0x000fea0003800000 */
[----:B------:R-:W5:Y:S02]  /*2bd0*/  LDG.E.U8 R88, desc[UR36][R94.64+0x28] ;  /* 0x000028245e587981 */ /* 0x000f64000c1e1100 */
[----:B-----5:R-:W-:-:S05]  /*2be0*/  PRMT R56, R88, 0x8880, RZ ;  /* 0x0000888058387816 */ /* 0x020fca00000000ff */
[----:B------:R-:W-:-:S07]  /*2bf0*/  IMAD R89, R56, R23, RZ ;  /* 0x0000001738597224 */ /* 0x000fce00078e02ff */
.L_x_72:
[----:B------:R-:W-:Y:S05]  /*2c00*/  BSYNC B1 ;  /* 0x0000000000017941 */ /* 0x000fea0003800000 */
.L_x_71:
[----:B--2---:R-:W-:Y:S01]  /*2c10*/  @!P3 IMAD R57, R76, R22, R89 ;  /* 0x000000164c39b224 */ /* 0x004fe200078e0259 */
[----:B------:R-:W-:Y:S04]  /*2c20*/  BSSY B1, `(.L_x_73) ;  /* 0x0000006000017945 */ /* 0x000fe80003800000 */
[----:B------:R2:W-:Y:S01]  /*2c30*/  @!P3 STG.E.U8 desc[UR36][R92.64+0x28], R57 ;  /* 0x000028395c00b986 */ /* 0x0005e2000c101124 */
[----:B------:R-:W-:Y:S05]  /*2c40*/  @P5 BRA `(.L_x_74) ;  /* 0x00000000000c5947 */ /* 0x000fea0003800000 */
[----:B------:R-:W5:Y:S02]  /*2c50*/  LDG.E.U8 R88, desc[UR36][R94.64+0x29] ;  /* 0x000029245e587981 */ /* 0x000f64000c1e1100 */
[----:B-----5:R-:W-:-:S05]  /*2c60*/  PRMT R56, R88, 0x8880, RZ ;  /* 0x0000888058387816 */ /* 0x020fca00000000ff */
[----:B------:R-:W-:-:S07]  /*2c70*/  IMAD R89, R56, R23, RZ ;  /* 0x0000001738597224 */ /* 0x000fce00078e02ff */
.L_x_74:
[----:B------:R-:W-:Y:S05]  /*2c80*/  BSYNC B1 ;  /* 0x0000000000017941 */ /* 0x000fea0003800000 */
.L_x_73:
[----:B------:R-:W-:Y:S01]  /*2c90*/  @!P5 IMAD R77, R77, R22, R89 ;  /* 0x000000164d4dd224 */ /* 0x000fe200078e0259 */
[----:B------:R-:W-:Y:S04]  /*2ca0*/  BSSY B1, `(.L_x_75) ;  /* 0x0000006000017945 */ /* 0x000fe80003800000 */
[----:B------:R0:W-:Y:S01]  /*2cb0*/  @!P5 STG.E.U8 desc[UR36][R92.64+0x29], R77 ;  /* 0x0000294d5c00d986 */ /* 0x0001e2000c101124 */
[----:B------:R-:W-:Y:S05]  /*2cc0*/  @P2 BRA `(.L_x_76) ;  /* 0x00000000000c2947 */ /* 0x000fea0003800000 */
[----:B------:R-:W5:Y:S02]  /*2cd0*/  LDG.E.U8 R88, desc[UR36][R98.64+0x28] ;  /* 0x0000282462587981 */ /* 0x000f64000c1e1100 */
[----:B-----5:R-:W-:-:S05]  /*2ce0*/  PRMT R56, R88, 0x8880, RZ ;  /* 0x0000888058387816 */ /* 0x020fca00000000ff */
[----:B------:R-:W-:-:S07]  /*2cf0*/  IMAD R89, R56, R23, RZ ;  /* 0x0000001738597224 */ /* 0x000fce00078e02ff */
.L_x_76:
[----:B------:R-:W-:Y:S05]  /*2d00*/  BSYNC B1 ;  /* 0x0000000000017941 */ /* 0x000fea0003800000 */
.L_x_75:
        /* <DEDUP_REMOVED lines=11> */
.L_x_78:
[----:B------:R-:W-:Y:S05]  /*2dc0*/  BSYNC B1 ;  /* 0x0000000000017941 */ /* 0x000fea0003800000 */
.L_x_77:
[----:B------:R-:W-:Y:S01]  /*2dd0*/  @!P4 IMAD R79, R79, R22, R89 ;  /* 0x000000164f4fc224 */ /* 0x000fe200078e0259 */
[----:B------:R-:W-:Y:S04]  /*2de0*/  BSSY B1, `(.L_x_79) ;  /* 0x0000006000017945 */ /* 0x000fe80003800000 */
[----:B------:R0:W-:Y:S01]  /*2df0*/  @!P4 STG.E.U8 desc[UR36][R6.64+0x29], R79 ;  /* 0x0000294f0600c986 */ /* 0x0001e2000c101124 */
[----:B------:R-:W-:Y:S05]  /*2e00*/  @P3 BRA `(.L_x_80) ;  /* 0x00000000000c3947 */ /* 0x000fea0003800000 */
[----:B------:R-:W5:Y:S02]  /*2e10*/  LDG.E.U8 R88, desc[UR36][R94.64+0x30] ;  /* 0x000030245e587981 */ /* 0x000f64000c1e1100 */
[----:B-----5:R-:W-:-:S05]  /*2e20*/  PRMT R56, R88, 0x8880, RZ ;  /* 0x0000888058387816 */ /* 0x020fca00000000ff */
[----:B------:R-:W-:-:S07]  /*2e30*/  IMAD R89, R56, R23, RZ ;  /* 0x0000001738597224 */ /* 0x000fce00078e02ff */
.L_x_80:
[----:B------:R-:W-:Y:S05]  /*2e40*/  BSYNC B1 ;  /* 0x0000000000017941 */ /* 0x000fea0003800000 */
.L_x_79:
[----:B--2---:R-:W-:Y:S01]  /*2e50*/  @!P3 IMAD R57, R80, R22, R89 ;  /* 0x000000165039b224 */ /* 0x004fe200078e0259 */
[----:B------:R-:W-:Y:S04]  /*2e60*/  BSSY B1, `(.L_x_81) ;  /* 0x0000006000017945 */ /* 0x000fe80003800000 */
[----:B------:R2:W-:Y:S01]  /*2e70*/  @!P3 STG.E.U8 desc[UR36][R92.64+0x30], R57 ;  /* 0x000030395c00b986 */ /* 0x0005e2000c101124 */
[----:B------:R-:W-:Y:S05]  /*2e80*/  @P5 BRA `(.L_x_82) ;  /* 0x00000000000c5947 */ /* 0x000fea0003800000 */
[----:B------:R-:W5:Y:S02]  /*2e90*/  LDG.E.U8 R88, desc[UR36][R94.64+0x31] ;  /* 0x000031245e587981 */ /* 0x000f64000c1e1100 */
[----:B-----5:R-:W-:-:S05]  /*2ea0*/  PRMT R56, R88, 0x8880, RZ ;  /* 0x0000888058387816 */ /* 0x020fca00000000ff */
[----:B------:R-:W-:-:S07]  /*2eb0*/  IMAD R89, R56, R23, RZ ;  /* 0x0000001738597224 */ /* 0x000fce00078e02ff */
.L_x_82:
[----:B------:R-:W-:Y:S05]  /*2ec0*/  BSYNC B1 ;  /* 0x0000000000017941 */ /* 0x000fea0003800000 */
.L_x_81:
[----:B------:R-:W-:Y:S01]  /*2ed0*/  @!P5 IMAD R81, R81, R22, R89 ;  /* 0x000000165151d224 */ /* 0x000fe200078e0259 */
[----:B------:R-:W-:Y:S04]  /*2ee0*/  BSSY B1, `(.L_x_83) ;  /* 0x0000006000017945 */ /* 0x000fe80003800000 */
[----:B------:R0:W-:Y:S01]  /*2ef0*/  @!P5 STG.E.U8 desc[UR36][R92.64+0x31], R81 ;  /* 0x000031515c00d986 */ /* 0x0001e2000c101124 */
[----:B------:R-:W-:Y:S05]  /*2f00*/  @P2 BRA `(.L_x_84) ;  /* 0x00000000000c2947 */ /* 0x000fea0003800000 */
[----:B------:R-:W5:Y:S02]  /*2f10*/  LDG.E.U8 R88, desc[UR36][R98.64+0x30] ;  /* 0x0000302462587981 */ /* 0x000f64000c1e1100 */
[----:B-----5:R-:W-:-:S05]  /*2f20*/  PRMT R56, R88, 0x8880, RZ ;  /* 0x0000888058387816 */ /* 0x020fca00000000ff */
[----:B------:R-:W-:-:S07]  /*2f30*/  IMAD R89, R56, R23, RZ ;  /* 0x0000001738597224 */ /* 0x000fce00078e02ff */
.L_x_84:
[----:B------:R-:W-:Y:S05]  /*2f40*/  BSYNC B1 ;  /* 0x0000000000017941 */ /* 0x000fea0003800000 */
.L_x_83:
[C---:B------:R-:W-:Y:S01]  /*2f50*/  ISETP.LT.OR P4, PT, R3.reuse, 0x32, !P1 ;  /* 0x000000320300780c */ /* 0x040fe20004f81670 */
[----:B--2---:R-:W-:Y:S01]  /*2f60*/  @!P2 IMAD R57, R82, R22, R89 ;  /* 0x000000165239a224 */ /* 0x004fe200078e0259 */
[----:B------:R-:W-:Y:S01]  /*2f70*/  BSSY B1, `(.L_x_85) ;  /* 0x000000b000017945 */ /* 0x000fe20003800000 */
[----:B------:R-:W-:Y:S02]  /*2f80*/  ISETP.LT.OR P3, PT, R3, 0x39, !P0 ;  /* 0x000000390300780c */ /* 0x000fe40004761670 */
[----:B------:R-:W-:Y:S01]  /*2f90*/  IADD3 R103, P5, R103, 0x80, RZ ;  /* 0x0000008067677810 */ /* 0x000fe20007fbe0ff */
[----:B------:R2:W-:Y:S01]  /*2fa0*/  @!P2 STG.E.U8 desc[UR36][R6.64+0x30], R57 ;  /* 0x000030390600a986 */ /* 0x0005e2000c101124 */
[C---:B------:R-:W-:Y:S02]  /*2fb0*/  ISETP.LT.OR P2, PT, R3.reuse, 0x39, !P1 ;  /* 0x000000390300780c */ /* 0x040fe40004f41670 */
[C---:B------:R-:W-:Y:S02]  /*2fc0*/  ISETP.LT.OR P0, PT, R3.reuse, 0x3a, !P0 ;  /* 0x0000003a0300780c */ /* 0x040fe40004701670 */
[----:B------:R-:W-:-:S02]  /*2fd0*/  ISETP.LT.OR P1, PT, R3, 0x3a, !P1 ;  /* 0x0000003a0300780c */ /* 0x000fc40004f21670 */
[----:B------:R-:W-:Y:S11]  /*2fe0*/  @P4 BRA `(.L_x_86) ;  /* 0x00000000000c4947 */ /* 0x000ff60003800000 */
[----:B------:R-:W5:Y:S02]  /*2ff0*/  LDG.E.U8 R88, desc[UR36][R98.64+0x31] ;  /* 0x0000312462587981 */ /* 0x000f64000c1e1100 */
[----:B-----5:R-:W-:-:S05]  /*3000*/  PRMT R56, R88, 0x8880, RZ ;  /* 0x0000888058387816 */ /* 0x020fca00000000ff */
[----:B------:R-:W-:-:S07]  /*3010*/  IMAD R89, R56, R23, RZ ;  /* 0x0000001738597224 */ /* 0x000fce00078e02ff */
.L_x_86:
[----:B------:R-:W-:Y:S05]  /*3020*/  BSYNC B1 ;  /* 0x0000000000017941 */ /* 0x000fea0003800000 */
.L_x_85:
[----:B------:R-:W-:Y:S01]  /*3030*/  @!P4 IMAD R83, R83, R22, R89 ;  /* 0x000000165353c224 */ /* 0x000fe200078e0259 */
[----:B------:R-:W-:Y:S04]  /*3040*/  BSSY B1, `(.L_x_87) ;  /* 0x0000006000017945 */ /* 0x000fe80003800000 */
[----:B------:R0:W-:Y:S01]  /*3050*/  @!P4 STG.E.U8 desc[UR36][R6.64+0x31], R83 ;  /* 0x000031530600c986 */ /* 0x0001e2000c101124 */
[----:B------:R-:W-:Y:S05]  /*3060*/  @P3 BRA `(.L_x_88) ;  /* 0x00000000000c3947 */ /* 0x000fea0003800000 */
[----:B------:R-:W5:Y:S02]  /*3070*/  LDG.E.U8 R88, desc[UR36][R94.64+0x38] ;  /* 0x000038245e587981 */ /* 0x000f64000c1e1100 */
[----:B-----5:R-:W-:-:S05]  /*3080*/  PRMT R56, R88, 0x8880, RZ ;  /* 0x0000888058387816 */ /* 0x020fca00000000ff */
[----:B------:R-:W-:-:S07]  /*3090*/  IMAD R89, R56, R23, RZ ;  /* 0x0000001738597224 */ /* 0x000fce00078e02ff */
.L_x_88:
[----:B------:R-:W-:Y:S05]  /*30a0*/  BSYNC B1 ;  /* 0x0000000000017941 */ /* 0x000fea0003800000 */
.L_x_87:
[----:B--2---:R-:W-:Y:S01]  /*30b0*/  @!P3 IMAD R57, R84, R22, R89 ;  /* 0x000000165439b224 */ /* 0x004fe200078e0259 */
[----:B------:R-:W-:Y:S01]  /*30c0*/  BSSY B1, `(.L_x_89) ;  /* 0x0000007000017945 */ /* 0x000fe20003800000 */
[----:B------:R-:W-:-:S03]  /*30d0*/  IMAD.X R5, RZ, RZ, R5, P5 ;  /* 0x000000ffff057224 */ /* 0x000fc600028e0605 */
[----:B------:R2:W-:Y:S01]  /*30e0*/  @!P3 STG.E.U8 desc[UR36][R92.64+0x38], R57 ;  /* 0x000038395c00b986 */ /* 0x0005e2000c101124 */
[----:B------:R-:W-:Y:S05]  /*30f0*/  @P0 BRA `(.L_x_90) ;  /* 0x00000000000c0947 */ /* 0x000fea0003800000 */
[----:B------:R-:W5:Y:S02]  /*3100*/  LDG.E.U8 R88, desc[UR36][R94.64+0x39] ;  /* 0x000039245e587981 */ /* 0x000f64000c1e1100 */
[----:B-----5:R-:W-:-:S05]  /*3110*/  PRMT R4, R88, 0x8880, RZ ;  /* 0x0000888058047816 */ /* 0x020fca00000000ff */
[----:B------:R-:W-:-:S07]  /*3120*/  IMAD R89, R4, R23, RZ ;  /* 0x0000001704597224 */ /* 0x000fce00078e02ff */
.L_x_90:
[----:B------:R-:W-:Y:S05]  /*3130*/  BSYNC B1 ;  /* 0x0000000000017941 */ /* 0x000fea0003800000 */
.L_x_89:
[----:B------:R-:W-:Y:S01]  /*3140*/  @!P0 IMAD R85, R85, R22, R89 ;  /* 0x0000001655558224 */ /* 0x000fe200078e0259 */
[----:B------:R-:W-:Y:S01]  /*3150*/  BSSY B1, `(.L_x_91) ;  /* 0x0000007000017945 */ /* 0x000fe20003800000 */
[----:B------:R-:W-:-:S03]  /*3160*/  IMAD R56, R5, R90, RZ ;  /* 0x0000005a05387224 */ /* 0x000fc600078e02ff */
[----:B------:R0:W-:Y:S01]  /*3170*/  @!P0 STG.E.U8 desc[UR36][R92.64+0x39], R85 ;  /* 0x000039555c008986 */ /* 0x0001e2000c101124 */
[----:B------:R-:W-:Y:S05]  /*3180*/  @P2 BRA `(.L_x_92) ;  /* 0x00000000000c2947 */ /* 0x000fea0003800000 */
[----:B------:R-:W5:Y:S02]  /*3190*/  LDG.E.U8 R88, desc[UR36][R98.64+0x38] ;  /* 0x0000382462587981 */ /* 0x000f64000c1e1100 */
[----:B-----5:R-:W-:-:S05]  /*31a0*/  PRMT R4, R88, 0x8880, RZ ;  /* 0x0000888058047816 */ /* 0x020fca00000000ff */
[----:B------:R-:W-:-:S07]  /*31b0*/  IMAD R89, R4, R23, RZ ;  /* 0x0000001704597224 */ /* 0x000fce00078e02ff */
.L_x_92:
[----:B------:R-:W-:Y:S05]  /*31c0*/  BSYNC B1 ;  /* 0x0000000000017941 */ /* 0x000fea0003800000 */
.L_x_91:
[----:B------:R-:W-:Y:S01]  /*31d0*/  @!P2 IMAD R5, R86, R22, R89 ;  /* 0x000000165605a224 */ /* 0x000fe200078e0259 */
[----:B------:R-:W-:Y:S01]  /*31e0*/  BSSY B1, `(.L_x_93) ;  /* 0x0000009000017945 */ /* 0x000fe20003800000 */
[C---:B--2---:R-:W-:Y:S02]  /*31f0*/  IMAD R57, R103.reuse, R91, R56 ;  /* 0x0000005b67397224 */ /* 0x044fe400078e0238 */
[CC--:B------:R-:W-:Y:S01]  /*3200*/  IMAD.WIDE.U32 R96, R103.reuse, R90.reuse, R96 ;  /* 0x0000005a67607225 */ /* 0x0c0fe200078e0060 */
[----:B------:R2:W-:Y:S03]  /*3210*/  @!P2 STG.E.U8 desc[UR36][R6.64+0x38], R5 ;  /* 0x000038050600a986 */ /* 0x0005e6000c101124 */
[----:B------:R-:W-:Y:S01]  /*3220*/  IMAD.WIDE.U32 R90, R103, R90, R20 ;  /* 0x0000005a675a7225 */ /* 0x000fe200078e0014 */
[----:B------:R-:W-:Y:S06]  /*3230*/  @P1 BRA `(.L_x_94) ;  /* 0x00000000000c1947 */ /* 0x000fec0003800000 */
[----:B------:R-:W5:Y:S02]  /*3240*/  LDG.E.U8 R88, desc[UR36][R98.64+0x39] ;  /* 0x0000392462587981 */ /* 0x000f64000c1e1100 */
[----:B-----5:R-:W-:-:S05]  /*3250*/  PRMT R4, R88, 0x8880, RZ ;  /* 0x0000888058047816 */ /* 0x020fca00000000ff */
[----:B------:R-:W-:-:S07]  /*3260*/  IMAD R89, R4, R23, RZ ;  /* 0x0000001704597224 */ /* 0x000fce00078e02ff */
.L_x_94:
[----:B------:R-:W-:Y:S05]  /*3270*/  BSYNC B1 ;  /* 0x0000000000017941 */ /* 0x000fea0003800000 */
.L_x_93:
[----:B------:R-:W-:Y:S01]  /*3280*/  @!P1 IMAD R87, R87, R22, R89 ;  /* 0x0000001657579224 */ /* 0x000fe200078e0259 */
[----:B------:R-:W-:Y:S01]  /*3290*/  ISETP.GE.AND P2, PT, R100, 0x81, PT ;  /* 0x000000816400780c */ /* 0x000fe20003f46270 */
[----:B------:R-:W-:Y:S01]  /*32a0*/  BSSY B1, `(.L_x_95) ;  /* 0x000000c000017945 */ /* 0x000fe20003800000 */
[----:B------:R-:W-:Y:S02]  /*32b0*/  IADD3 R4, P5, R90, R12, RZ ;  /* 0x0000000c5a047210 */ /* 0x000fe40007fbe0ff */
[----:B------:R0:W-:Y:S01]  /*32c0*/  @!P1 STG.E.U8 desc[UR36][R6.64+0x39], R87 ;  /* 0x0000395706009986 */ /* 0x0001e2000c101124 */
[----:B------:R-:W-:Y:S02]  /*32d0*/  ISETP.LT.OR P1, PT, R3, 0x1, !P2 ;  /* 0x000000010300780c */ /* 0x000fe40005721670 */
[----:B--2---:R-:W-:Y:S02]  /*32e0*/  IADD3.X R5, R13, R91, R57, P5, !PT ;  /* 0x0000005b0d057210 */ /* 0x004fe40002ffe439 */
[----:B------:R-:W-:-:S02]  /*32f0*/  ISETP.GE.AND P0, PT, R100, 0x89, PT ;  /* 0x000000896400780c */ /* 0x000fc40003f06270 */
[----:B------:R-:W-:Y:S02]  /*3300*/  IADD3 R12, P4, P3, R14, R12, R96 ;  /* 0x0000000c0e0c7210 */ /* 0x000fe40007b9e060 */
[----:B------:R-:W-:-:S05]  /*3310*/  ISETP.LT.OR P5, PT, R3, 0x2, !P2 ;  /* 0x000000020300780c */ /* 0x000fca00057a1670 */
[----:B0-----:R-:W-:Y:S08]  /*3320*/  @P1 BRA `(.L_x_96) ;  /* 0x00000000000c1947 */ /* 0x001ff00003800000 */
[----:B------:R-:W3:Y:S02]  /*3330*/  LDG.E.U8 R88, desc[UR36][R4.64] ;  /* 0x0000002404587981 */ /* 0x000ee4000c1e1100 */
[----:B---3--:R-:W-:-:S05]  /*3340*/  PRMT R6, R88, 0x8880, RZ ;  /* 0x0000888058067816 */ /* 0x008fca00000000ff */
[----:B------:R-:W-:-:S07]  /*3350*/  IMAD R89, R6, R23, RZ ;  /* 0x0000001706597224 */ /* 0x000fce00078e02ff */
.L_x_96:
[----:B------:R-:W-:Y:S05]  /*3360*/  BSYNC B1 ;  /* 0x0000000000017941 */ /* 0x000fea0003800000 */
.L_x_95:
[----:B---3--:R-:W-:Y:S01]  /*3370*/  @!P1 IMAD R7, R24, R22, R89 ;  /* 0x0000001618079224 */ /* 0x008fe200078e0259 */
[----:B------:R-:W-:Y:S01]  /*3380*/  BSSY B1, `(.L_x_97) ;  /* 0x0000007000017945 */ /* 0x000fe20003800000 */
[----:B------:R-:W-:-:S03]  /*3390*/  IMAD.IADD R96, R57, 0x1, R97 ;  /* 0x0000000139607824 */ /* 0x000fc600078e0261 */
[----:B------:R0:W-:Y:S01]  /*33a0*/  @!P1 STG.E.U8 desc[UR36][R8.64], R7 ;  /* 0x0000000708009986 */ /* 0x0001e2000c101124 */
[----:B------:R-:W-:Y:S05]  /*33b0*/  @P5 BRA `(.L_x_98) ;  /* 0x00000000000c5947 */ /* 0x000fea0003800000 */
[----:B------:R-:W2:Y:S02]  /*33c0*/  LDG.E.U8 R88, desc[UR36][R4.64+0x1] ;  /* 0x0000012404587981 */ /* 0x000ea4000c1e1100 */
[----:B--2---:R-:W-:-:S05]  /*33d0*/  PRMT R6, R88, 0x8880, RZ ;  /* 0x0000888058067816 */ /* 0x004fca00000000ff */
[----:B------:R-:W-:-:S07]  /*33e0*/  IMAD R89, R6, R23, RZ ;  /* 0x0000001706597224 */ /* 0x000fce00078e02ff */
.L_x_98:
[----:B------:R-:W-:Y:S05]  /*33f0*/  BSYNC B1 ;  /* 0x0000000000017941 */ /* 0x000fea0003800000 */
.L_x_97:
[----:B------:R-:W-:Y:S01]  /*3400*/  ISETP.LT.OR P1, PT, R3, 0x1, !P0 ;  /* 0x000000010300780c */ /* 0x000fe20004721670 */
[----:B------:R-:W-:Y:S01]  /*3410*/  @!P5 IMAD R25, R25, R22, R89 ;  /* 0x000000161919d224 */ /* 0x000fe200078e0259 */
[----:B------:R-:W-:Y:S01]  /*3420*/  BSSY B1, `(.L_x_99) ;  /* 0x000000a000017945 */ /* 0x000fe20003800000 */
[----:B------:R-:W-:Y:S02]  /*3430*/  IADD3.X R13, R21, R13, R96, P4, P3 ;  /* 0x0000000d150d7210 */ /* 0x000fe400027e6460 */
[C---:B------:R-:W-:Y:S01]  /*3440*/  ISETP.LT.OR P4, PT, R3.reuse, 0x2, !P0 ;  /* 0x000000020300780c */ /* 0x040fe20004781670 */
[----:B------:R2:W-:Y:S01]  /*3450*/  @!P5 STG.E.U8 desc[UR36][R8.64+0x1], R25 ;  /* 0x000001190800d986 */ /* 0x0005e2000c101124 */
[C---:B------:R-:W-:Y:S02]  /*3460*/  ISETP.LT.OR P5, PT, R3.reuse, 0x9, !P2 ;  /* 0x000000090300780c */ /* 0x040fe400057a1670 */
[----:B------:R-:W-:-:S04]  /*3470*/  ISETP.LT.OR P3, PT, R3, 0xa, !P2 ;  /* 0x0000000a0300780c */ /* 0x000fc80005761670 */
[----:B------:R-:W-:Y:S09]  /*3480*/  @P1 BRA `(.L_x_100) ;  /* 0x00000000000c1947 */ /* 0x000ff20003800000 */
[----:B------:R-:W3:Y:S02]  /*3490*/  LDG.E.U8 R88, desc[UR36][R12.64] ;  /* 0x000000240c587981 */ /* 0x000ee4000c1e1100 */
[----:B---3--:R-:W-:-:S05]  /*34a0*/  PRMT R6, R88, 0x8880, RZ ;  /* 0x0000888058067816 */ /* 0x008fca00000000ff */
[----:B------:R-:W-:-:S07]  /*34b0*/  IMAD R89, R6, R23, RZ ;  /* 0x0000001706597224 */ /* 0x000fce00078e02ff */
.L_x_100:
[----:B------:R-:W-:Y:S05]  /*34c0*/  BSYNC B1 ;  /* 0x0000000000017941 */ /* 0x000fea0003800000 */
.L_x_99:
[----:B0-----:R-:W-:Y:S01]  /*34d0*/  @!P1 IMAD R7, R26, R22, R89 ;  /* 0x000000161a079224 */ /* 0x001fe200078e0259 */
[----:B------:R-:W-:Y:S04]  /*34e0*/  BSSY B1, `(.L_x_101) ;  /* 0x0000006000017945 */ /* 0x000fe80003800000 */
[----:B------:R0:W-:Y:S01]  /*34f0*/  @!P1 STG.E.U8 desc[UR36][R10.64], R7 ;  /* 0x000000070a009986 */ /* 0x0001e2000c101124 */
[----:B------:R-:W-:Y:S05]  /*3500*/  @P4 BRA `(.L_x_102) ;  /* 0x00000000000c4947 */ /* 0x000fea0003800000 */
[----:B------:R-:W3:Y:S02]  /*3510*/  LDG.E.U8 R88, desc[UR36][R12.64+0x1] ;  /* 0x000001240c587981 */ /* 0x000ee4000c1e1100 */
[----:B---3--:R-:W-:-:S05]  /*3520*/  PRMT R6, R88, 0x8880, RZ ;  /* 0x0000888058067816 */ /* 0x008fca00000000ff */
[----:B------:R-:W-:-:S07]  /*3530*/  IMAD R89, R6, R23, RZ ;  /* 0x0000001706597224 */ /* 0x000fce00078e02ff */
.L_x_102:
[----:B------:R-:W-:Y:S05]  /*3540*/  BSYNC B1 ;  /* 0x0000000000017941 */ /* 0x000fea0003800000 */
.L_x_101:
[----:B------:R-:W-:Y:S01]  /*3550*/  @!P4 IMAD R27, R27, R22, R89 ;  /* 0x000000161b1bc224 */ /* 0x000fe200078e0259 */
[----:B------:R-:W-:Y:S04]  /*3560*/  BSSY B1, `(.L_x_103) ;  /* 0x0000006000017945 */ /* 0x000fe80003800000 */
[----:B------:R3:W-:Y:S01]  /*3570*/  @!P4 STG.E.U8 desc[UR36][R10.64+0x1], R27 ;  /* 0x0000011b0a00c986 */ /* 0x0007e2000c101124 */
[----:B------:R-:W-:Y:S05]  /*3580*/  @P5 BRA `(.L_x_104) ;  /* 0x00000000000c5947 */ /* 0x000fea0003800000 */
[----:B------:R-:W5:Y:S02]  /*3590*/  LDG.E.U8 R88, desc[UR36][R4.64+0x8] ;  /* 0x0000082404587981 */ /* 0x000f64000c1e1100 */
[----:B-----5:R-:W-:-:S05]  /*35a0*/  PRMT R6, R88, 0x8880, RZ ;  /* 0x0000888058067816 */ /* 0x020fca00000000ff */
[----:B------:R-:W-:-:S07]  /*35b0*/  IMAD R89, R6, R23, RZ ;  /* 0x0000001706597224 */ /* 0x000fce00078e02ff */
.L_x_104:
[----:B------:R-:W-:Y:S05]  /*35c0*/  BSYNC B1 ;  /* 0x0000000000017941 */ /* 0x000fea0003800000 */
.L_x_103:
[----:B0-----:R-:W-:Y:S01]  /*35d0*/  @!P5 IMAD R7, R28, R22, R89 ;  /* 0x000000161c07d224 */ /* 0x001fe200078e0259 */
[----:B------:R-:W-:Y:S04]  /*35e0*/  BSSY B1, `(.L_x_105) ;  /* 0x0000006000017945 */ /* 0x000fe80003800000 */
[----:B------:R0:W-:Y:S01]  /*35f0*/  @!P5 STG.E.U8 desc[UR36][R8.64+0x8], R7 ;  /* 0x000008070800d986 */ /* 0x0001e2000c101124 */
[----:B------:R-:W-:Y:S05]  /*3600*/  @P3 BRA `(.L_x_106) ;  /* 0x00000000000c3947 */ /* 0x000fea0003800000 */
[----:B------:R-:W5:Y:S02]  /*3610*/  LDG.E.U8 R88, desc[UR36][R4.64+0x9] ;  /* 0x0000092404587981 */ /* 0x000f64000c1e1100 */
[----:B-----5:R-:W-:-:S05]  /*3620*/  PRMT R6, R88, 0x8880, RZ ;  /* 0x0000888058067816 */ /* 0x020fca00000000ff */
[----:B------:R-:W-:-:S07]  /*3630*/  IMAD R89, R6, R23, RZ ;  /* 0x0000001706597224 */ /* 0x000fce00078e02ff */
.L_x_106:
[----:B------:R-:W-:Y:S05]  /*3640*/  BSYNC B1 ;  /* 0x0000000000017941 */ /* 0x000fea0003800000 */
.L_x_105:
[----:B------:R-:W-:Y:S01]  /*3650*/  ISETP.LT.OR P5, PT, R3, 0x9, !P0 ;  /* 0x000000090300780c */ /* 0x000fe200047a1670 */
[----:B------:R-:W-:Y:S01]  /*3660*/  @!P3 IMAD R29, R29, R22, R89 ;  /* 0x000000161d1db224 */ /* 0x000fe200078e0259 */
        /* <DEDUP_REMOVED lines=9> */
.L_x_108:
[----:B------:R-:W-:Y:S05]  /*3700*/  BSYNC B1 ;  /* 0x0000000000017941 */ /* 0x000fea0003800000 */
.L_x_107:
[----:B0-----:R-:W-:Y:S01]  /*3710*/  @!P5 IMAD R7, R30, R22, R89 ;  /* 0x000000161e07d224 */ /* 0x001fe200078e0259 */
[----:B------:R-:W-:Y:S04]  /*3720*/  BSSY B1, `(.L_x_109) ;  /* 0x0000006000017945 */ /* 0x000fe80003800000 */
[----:B------:R0:W-:Y:S01]  /*3730*/  @!P5 STG.E.U8 desc[UR36][R10.64+0x8], R7 ;  /* 0x000008070a00d986 */ /* 0x0001e2000c101124 */
[----:B------:R-:W-:Y:S05]  /*3740*/  @P4 BRA `(.L_x_110) ;  /* 0x00000000000c4947 */ /* 0x000fea0003800000 */
[----:B------:R-:W5:Y:S02]  /*3750*/  LDG.E.U8 R88, desc[UR36][R12.64+0x9] ;  /* 0x000009240c587981 */ /* 0x000f64000c1e1100 */
[----:B-----5:R-:W-:-:S05]  /*3760*/  PRMT R6, R88, 0x8880, RZ ;  /* 0x0000888058067816 */ /* 0x020fca00000000ff */
[----:B------:R-:W-:-:S07]  /*3770*/  IMAD R89, R6, R23, RZ ;  /* 0x0000001706597224 */ /* 0x000fce00078e02ff */
.L_x_110:
[----:B------:R-:W-:Y:S05]  /*3780*/  BSYNC B1 ;  /* 0x0000000000017941 */ /* 0x000fea0003800000 */
.L_x_109:
[----:B------:R-:W-:Y:S01]  /*3790*/  @!P4 IMAD R31, R31, R22, R89 ;  /* 0x000000161f1fc224 */ /* 0x000fe200078e0259 */
[----:B------:R-:W-:Y:S04]  /*37a0*/  BSSY B1, `(.L_x_111) ;  /* 0x0000006000017945 */ /* 0x000fe80003800000 */
[----:B------:R0:W-:Y:S01]  /*37b0*/  @!P4 STG.E.U8 desc[UR36][R10.64+0x9], R31 ;  /* 0x0000091f0a00c986 */ /* 0x0001e2000c101124 */
[----:B------:R-:W-:Y:S05]  /*37c0*/  @P3 BRA `(.L_x_112) ;  /* 0x00000000000c3947 */ /* 0x000fea0003800000 */
[----:B------:R-:W5:Y:S02]  /*37d0*/  LDG.E.U8 R88, desc[UR36][R4.64+0x10] ;  /* 0x0000102404587981 */ /* 0x000f64000c1e1100 */
[----:B-----5:R-:W-:-:S05]  /*37e0*/  PRMT R6, R88, 0x8880, RZ ;  /* 0x0000888058067816 */ /* 0x020fca00000000ff */
[----:B------:R-:W-:-:S07]  /*37f0*/  IMAD R89, R6, R23, RZ ;  /* 0x0000001706597224 */ /* 0x000fce00078e02ff */
.L_x_112:
[----:B------:R-:W-:Y:S05]  /*3800*/  BSYNC B1 ;  /* 0x0000000000017941 */ /* 0x000fea0003800000 */
.L_x_111:
[----:B0-----:R-:W-:Y:S01]  /*3810*/  @!P3 IMAD R7, R32, R22, R89 ;  /* 0x000000162007b224 */ /* 0x001fe200078e0259 */
[----:B------:R-:W-:Y:S04]  /*3820*/  BSSY B1, `(.L_x_113) ;  /* 0x0000006000017945 */ /* 0x000fe80003800000 */
[----:B------:R0:W-:Y:S01]  /*3830*/  @!P3 STG.E.U8 desc[UR36][R8.64+0x10], R7 ;  /* 0x000010070800b986 */ /* 0x0001e2000c101124 */
[----:B------:R-:W-:Y:S05]  /*3840*/  @P1 BRA `(.L_x_114) ;  /* 0x00000000000c1947 */ /* 0x000fea0003800000 */
[----:B------:R-:W5:Y:S02]  /*3850*/  LDG.E.U8 R88, desc[UR36][R4.64+0x11] ;  /* 0x0000112404587981 */ /* 0x000f64000c1e1100 */
[----:B-----5:R-:W-:-:S05]  /*3860*/  PRMT R6, R88, 0x8880, RZ ;  /* 0x0000888058067816 */ /* 0x020fca00000000ff */
[----:B------:R-:W-:-:S07]  /*3870*/  IMAD R89, R6, R23, RZ ;  /* 0x0000001706597224 */ /* 0x000fce00078e02ff */
.L_x_114:
[----:B------:R-:W-:Y:S05]  /*3880*/  BSYNC B1 ;  /* 0x0000000000017941 */ /* 0x000fea0003800000 */
.L_x_113:
        /* <DEDUP_REMOVED lines=11> */
.L_x_116:
[----:B------:R-:W-:Y:S05]  /*3940*/  BSYNC B1 ;  /* 0x0000000000017941 */ /* 0x000fea0003800000 */
.L_x_115:
[----:B0-----:R-:W-:Y:S01]  /*3950*/  @!P4 IMAD R7, R34, R22, R89 ;  /* 0x000000162207c224 */ /* 0x001fe200078e0259 */
[----:B------:R-:W-:Y:S04]  /*3960*/  BSSY B1, `(.L_x_117) ;  /* 0x0000006000017945 */ /* 0x000fe80003800000 */
[----:B------:R0:W-:Y:S01]  /*3970*/  @!P4 STG.E.U8 desc[UR36][R10.64+0x10], R7 ;  /* 0x000010070a00c986 */ /* 0x0001e2000c101124 */
[----:B------:R-:W-:Y:S05]  /*3980*/  @P3 BRA `(.L_x_118) ;  /* 0x00000000000c3947 */ /* 0x000fea0003800000 */
[----:B------:R-:W5:Y:S02]  /*3990*/  LDG.E.U8 R88, desc[UR36][R12.64+0x11] ;  /* 0x000011240c587981 */ /* 0x000f64000c1e1100 */
[----:B-----5:R-:W-:-:S05]  /*39a0*/  PRMT R6, R88, 0x8880, RZ ;  /* 0x0000888058067816 */ /* 0x020fca00000000ff */
[----:B------:R-:W-:-:S07]  /*39b0*/  IMAD R89, R6, R23, RZ ;  /* 0x0000001706597224 */ /* 0x000fce00078e02ff */
.L_x_118:
[----:B------:R-:W-:Y:S05]  /*39c0*/  BSYNC B1 ;  /* 0x0000000000017941 */ /* 0x000fea0003800000 */
.L_x_117:
[----:B------:R-:W-:Y:S01]  /*39d0*/  @!P3 IMAD R35, R35, R22, R89 ;  /* 0x000000162323b224 */ /* 0x000fe200078e0259 */
[----:B------:R-:W-:Y:S04]  /*39e0*/  BSSY B1, `(.L_x_119) ;  /* 0x0000006000017945 */ /* 0x000fe80003800000 */
[----:B------:R0:W-:Y:S01]  /*39f0*/  @!P3 STG.E.U8 desc[UR36][R10.64+0x11], R35 ;  /* 0x000011230a00b986 */ /* 0x0001e2000c101124 */
[----:B------:R-:W-:Y:S05]  /*3a00*/  @P5 BRA `(.L_x_120) ;  /* 0x00000000000c5947 */ /* 0x000fea0003800000 */
[----:B------:R-:W5:Y:S02]  /*3a10*/  LDG.E.U8 R88, desc[UR36][R4.64+0x18] ;  /* 0x0000182404587981 */ /* 0x000f64000c1e1100 */
[----:B-----5:R-:W-:-:S05]  /*3a20*/  PRMT R6, R88, 0x8880, RZ ;  /* 0x0000888058067816 */ /* 0x020fca00000000ff */
[----:B------:R-:W-:-:S07]  /*3a30*/  IMAD R89, R6, R23, RZ ;  /* 0x0000001706597224 */ /* 0x000fce00078e02ff */
.L_x_120:
[----:B------:R-:W-:Y:S05]  /*3a40*/  BSYNC B1 ;  /* 0x0000000000017941 */ /* 0x000fea0003800000 */
.L_x_119:
[----:B0-----:R-:W-:Y:S01]  /*3a50*/  @!P5 IMAD R7, R36, R22, R89 ;  /* 0x000000162407d224 */ /* 0x001fe200078e0259 */
[----:B------:R-:W-:Y:S04]  /*3a60*/  BSSY B1, `(.L_x_121) ;  /* 0x0000006000017945 */ /* 0x000fe80003800000 */
[----:B------:R0:W-:Y:S01]  /*3a70*/  @!P5 STG.E.U8 desc[UR36][R8.64+0x18], R7 ;  /* 0x000018070800d986 */ /* 0x0001e2000c101124 */
[----:B------:R-:W-:Y:S05]  /*3a80*/  @P1 BRA `(.L_x_122) ;  /* 0x00000000000c1947 */ /* 0x000fea0003800000 */
[----:B------:R-:W5:Y:S02]  /*3a90*/  LDG.E.U8 R88, desc[UR36][R4.64+0x19] ;  /* 0x0000192404587981 */ /* 0x000f64000c1e1100 */
[----:B-----5:R-:W-:-:S05]  /*3aa0*/  PRMT R6, R88, 0x8880, RZ ;  /* 0x0000888058067816 */ /* 0x020fca00000000ff */
[----:B------:R-:W-:-:S07]  /*3ab0*/  IMAD R89, R6, R23, RZ ;  /* 0x0000001706597224 */ /* 0x000fce00078e02ff */
.L_x_122:
[----:B------:R-:W-:Y:S05]  /*3ac0*/  BSYNC B1 ;  /* 0x0000000000017941 */ /* 0x000fea0003800000 */
.L_x_121:
        /* <DEDUP_REMOVED lines=11> */
.L_x_124:
[----:B------:R-:W-:Y:S05]  /*3b80*/  BSYNC B1 ;  /* 0x0000000000017941 */ /* 0x000fea0003800000 */
.L_x_123:
[----:B0-----:R-:W-:Y:S01]  /*3b90*/  @!P4 IMAD R7, R38, R22, R89 ;  /* 0x000000162607c224 */ /* 0x001fe200078e0259 */
[----:B------:R-:W-:Y:S04]  /*3ba0*/  BSSY B1, `(.L_x_125) ;  /* 0x0000006000017945 */ /* 0x000fe80003800000 */
[----:B------:R0:W-:Y:S01]  /*3bb0*/  @!P4 STG.E.U8 desc[UR36][R10.64+0x18], R7 ;  /* 0x000018070a00c986 */ /* 0x0001e2000c101124 */
[----:B------:R-:W-:Y:S05]  /*3bc0*/  @P3 BRA `(.L_x_126) ;  /* 0x00000000000c3947 */ /* 0x000fea0003800000 */
[----:B------:R-:W5:Y:S02]  /*3bd0*/  LDG.E.U8 R88, desc[UR36][R12.64+0x19] ;  /* 0x000019240c587981 */ /* 0x000f64000c1e1100 */
[----:B-----5:R-:W-:-:S05]  /*3be0*/  PRMT R6, R88, 0x8880, RZ ;  /* 0x0000888058067816 */ /* 0x020fca00000000ff */
[----:B------:R-:W-:-:S07]  /*3bf0*/  IMAD R89, R6, R23, RZ ;  /* 0x0000001706597224 */ /* 0x000fce00078e02ff */
.L_x_126:
[----:B------:R-:W-:Y:S05]  /*3c00*/  BSYNC B1 ;  /* 0x0000000000017941 */ /* 0x000fea0003800000 */
.L_x_125:
[----:B------:R-:W-:Y:S01]  /*3c10*/  @!P3 IMAD R39, R39, R22, R89 ;  /* 0x000000162727b224 */ /* 0x000fe200078e0259 */
[----:B------:R-:W-:Y:S04]  /*3c20*/  BSSY B1, `(.L_x_127) ;  /* 0x0000006000017945 */ /* 0x000fe80003800000 */
[----:B------:R0:W-:Y:S01]  /*3c30*/  @!P3 STG.E.U8 desc[UR36][R10.64+0x19], R39 ;  /* 0x000019270a00b986 */ /* 0x0001e2000c101124 */
[----:B------:R-:W-:Y:S05]  /*3c40*/  @P5 BRA `(.L_x_128) ;  /* 0x00000000000c5947 */ /* 0x000fea0003800000 */
[----:B------:R-:W5:Y:S02]  /*3c50*/  LDG.E.U8 R88, desc[UR36][R4.64+0x20] ;  /* 0x0000202404587981 */ /* 0x000f64000c1e1100 */
[----:B-----5:R-:W-:-:S05]  /*3c60*/  PRMT R6, R88, 0x8880, RZ ;  /* 0x0000888058067816 */ /* 0x020fca00000000ff */
[----:B------:R-:W-:-:S07]  /*3c70*/  IMAD R89, R6, R23, RZ ;  /* 0x0000001706597224 */ /* 0x000fce00078e02ff */
.L_x_128:
[----:B------:R-:W-:Y:S05]  /*3c80*/  BSYNC B1 ;  /* 0x0000000000017941 */ /* 0x000fea0003800000 */
.L_x_127:
[----:B0-----:R-:W-:Y:S01]  /*3c90*/  @!P5 IMAD R7, R40, R22, R89 ;  /* 0x000000162807d224 */ /* 0x001fe200078e0259 */
[----:B------:R-:W-:Y:S04]  /*3ca0*/  BSSY B1, `(.L_x_129) ;  /* 0x0000006000017945 */ /* 0x000fe80003800000 */
[----:B------:R0:W-:Y:S01]  /*3cb0*/  @!P5 STG.E.U8 desc[UR36][R8.64+0x20], R7 ;  /* 0x000020070800d986 */ /* 0x0001e2000c101124 */
[----:B------:R-:W-:Y:S05]  /*3cc0*/  @P1 BRA `(.L_x_130) ;  /* 0x00000000000c1947 */ /* 0x000fea0003800000 */
[----:B------:R-:W5:Y:S02]  /*3cd0*/  LDG.E.U8 R88, desc[UR36][R4.64+0x21] ;  /* 0x0000212404587981 */ /* 0x000f64000c1e1100 */
[----:B-----5:R-:W-:-:S05]  /*3ce0*/  PRMT R6, R88, 0x8880, RZ ;  /* 0x0000888058067816 */ /* 0x020fca00000000ff */
[----:B------:R-:W-:-:S07]  /*3cf0*/  IMAD R89, R6, R23, RZ ;  /* 0x0000001706597224 */ /* 0x000fce00078e02ff */
.L_x_130:
[----:B------:R-:W-:Y:S05]  /*3d00*/  BSYNC B1 ;  /* 0x0000000000017941 */ /* 0x000fea0003800000 */
.L_x_129:
        /* <DEDUP_REMOVED lines=11> */
.L_x_132:
[----:B------:R-:W-:Y:S05]  /*3dc0*/  BSYNC B1 ;  /* 0x0000000000017941 */ /* 0x000fea0003800000 */
.L_x_131:
[----:B0-----:R-:W-:Y:S01]  /*3dd0*/  @!P4 IMAD R7, R42, R22, R89 ;  /* 0x000000162a07c224 */ /* 0x001fe200078e0259 */
[----:B------:R-:W-:Y:S04]  /*3de0*/  BSSY B1, `(.L_x_133) ;  /* 0x0000006000017945 */ /* 0x000fe80003800000 */
[----:B------:R0:W-:Y:S01]  /*3df0*/  @!P4 STG.E.U8 desc[UR36][R10.64+0x20], R7 ;  /* 0x000020070a00c986 */ /* 0x0001e2000c101124 */
[----:B------:R-:W-:Y:S05]  /*3e00*/  @P3 BRA `(.L_x_134) ;  /* 0x00000000000c3947 */ /* 0x000fea0003800000 */
[----:B------:R-:W5:Y:S02]  /*3e10*/  LDG.E.U8 R88, desc[UR36][R12.64+0x21] ;  /* 0x000021240c587981 */ /* 0x000f64000c1e1100 */
[----:B-----5:R-:W-:-:S05]  /*3e20*/  PRMT R6, R88, 0x8880, RZ ;  /* 0x0000888058067816 */ /* 0x020fca00000000ff */
[----:B------:R-:W-:-:S07]  /*3e30*/  IMAD R89, R6, R23, RZ ;  /* 0x0000001706597224 */ /* 0x000fce00078e02ff */
.L_x_134:
[----:B------:R-:W-:Y:S05]  /*3e40*/  BSYNC B1 ;  /* 0x0000000000017941 */ /* 0x000fea0003800000 */
.L_x_133:
[----:B------:R-:W-:Y:S01]  /*3e50*/  @!P3 IMAD R43, R43, R22, R89 ;  /* 0x000000162b2bb224 */ /* 0x000fe200078e0259 */
[----:B------:R-:W-:Y:S04]  /*3e60*/  BSSY B1, `(.L_x_135) ;  /* 0x0000006000017945 */ /* 0x000fe80003800000 */
[----:B------:R0:W-:Y:S01]  /*3e70*/  @!P3 STG.E.U8 desc[UR36][R10.64+0x21], R43 ;  /* 0x0000212b0a00b986 */ /* 0x0001e2000c101124 */
[----:B------:R-:W-:Y:S05]  /*3e80*/  @P5 BRA `(.L_x_136) ;  /* 0x00000000000c5947 */ /* 0x000fea0003800000 */
[----:B------:R-:W5:Y:S02]  /*3e90*/  LDG.E.U8 R88, desc[UR36][R4.64+0x28] ;  /* 0x0000282404587981 */ /* 0x000f64000c1e1100 */
[----:B-----5:R-:W-:-:S05]  /*3ea0*/  PRMT R6, R88, 0x8880, RZ ;  /* 0x0000888058067816 */ /* 0x020fca00000000ff */
[----:B------:R-:W-:-:S07]  /*3eb0*/  IMAD R89, R6, R23, RZ ;  /* 0x0000001706597224 */ /* 0x000fce00078e02ff */
.L_x_136:
[----:B------:R-:W-:Y:S05]  /*3ec0*/  BSYNC B1 ;  /* 0x0000000000017941 */ /* 0x000fea0003800000 */
.L_x_135:
[----:B0-----:R-:W-:Y:S01]  /*3ed0*/  @!P5 IMAD R7, R44, R22, R89 ;  /* 0x000000162c07d224 */ /* 0x001fe200078e0259 */
[----:B------:R-:W-:Y:S04]  /*3ee0*/  BSSY B1, `(.L_x_137) ;  /* 0x0000006000017945 */ /* 0x000fe80003800000 */
[----:B------:R0:W-:Y:S01]  /*3ef0*/  @!P5 STG.E.U8 desc[UR36][R8.64+0x28], R7 ;  /* 0x000028070800d986 */ /* 0x0001e2000c101124 */
[----:B------:R-:W-:Y:S05]  /*3f00*/  @P1 BRA `(.L_x_138) ;  /* 0x00000000000c1947 */ /* 0x000fea0003800000 */
[----:B------:R-:W5:Y:S02]  /*3f10*/  LDG.E.U8 R88, desc[UR36][R4.64+0x29] ;  /* 0x0000292404587981 */ /* 0x000f64000c1e1100 */
[----:B-----5:R-:W-:-:S05]  /*3f20*/  PRMT R6, R88, 0x8880, RZ ;  /* 0x0000888058067816 */ /* 0x020fca00000000ff */
[----:B------:R-:W-:-:S07]  /*3f30*/  IMAD R89, R6, R23, RZ ;  /* 0x0000001706597224 */ /* 0x000fce00078e02ff */
.L_x_138:
[----:B------:R-:W-:Y:S05]  /*3f40*/  BSYNC B1 ;  /* 0x0000000000017941 */ /* 0x000fea0003800000 */
.L_x_137:
        /* <DEDUP_REMOVED lines=11> */
.L_x_140:
[----:B------:R-:W-:Y:S05]  /*4000*/  BSYNC B1 ;  /* 0x0000000000017941 */ /* 0x000fea0003800000 */
.L_x_139:
[----:B0-----:R-:W-:Y:S01]  /*4010*/  @!P4 IMAD R7, R46, R22, R89 ;  /* 0x000000162e07c224 */ /* 0x001fe200078e0259 */
[----:B------:R-:W-:Y:S04]  /*4020*/  BSSY B1, `(.L_x_141) ;  /* 0x0000006000017945 */ /* 0x000fe80003800000 */
[----:B------:R0:W-:Y:S01]  /*4030*/  @!P4 STG.E.U8 desc[UR36][R10.64+0x28], R7 ;  /* 0x000028070a00c986 */ /* 0x0001e2000c101124 */
[----:B------:R-:W-:Y:S05]  /*4040*/  @P3 BRA `(.L_x_142) ;  /* 0x00000000000c3947 */ /* 0x000fea0003800000 */
[----:B------:R-:W5:Y:S02]  /*4050*/  LDG.E.U8 R88, desc[UR36][R12.64+0x29] ;  /* 0x000029240c587981 */ /* 0x000f64000c1e1100 */
[----:B-----5:R-:W-:-:S05]  /*4060*/  PRMT R6, R88, 0x8880, RZ ;  /* 0x0000888058067816 */ /* 0x020fca00000000ff */
[----:B------:R-:W-:-:S07]  /*4070*/  IMAD R89, R6, R23, RZ ;  /* 0x0000001706597224 */ /* 0x000fce00078e02ff */
.L_x_142:
[----:B------:R-:W-:Y:S05]  /*4080*/  BSYNC B1 ;  /* 0x0000000000017941 */ /* 0x000fea0003800000 */
.L_x_141:
[----:B------:R-:W-:Y:S01]  /*4090*/  @!P3 IMAD R47, R47, R22, R89 ;  /* 0x000000162f2fb224 */ /* 0x000fe200078e0259 */
[----:B------:R-:W-:Y:S04]  /*40a0*/  BSSY B1, `(.L_x_143) ;  /* 0x0000006000017945 */ /* 0x000fe80003800000 */
[----:B------:R0:W-:Y:S01]  /*40b0*/  @!P3 STG.E.U8 desc[UR36][R10.64+0x29], R47 ;  /* 0x0000292f0a00b986 */ /* 0x0001e2000c101124 */
[----:B------:R-:W-:Y:S05]  /*40c0*/  @P5 BRA `(.L_x_144) ;  /* 0x00000000000c5947 */ /* 0x000fea0003800000 */
[----:B------:R-:W5:Y:S02]  /*40d0*/  LDG.E.U8 R88, desc[UR36][R4.64+0x30] ;  /* 0x0000302404587981 */ /* 0x000f64000c1e1100 */
[----:B-----5:R-:W-:-:S05]  /*40e0*/  PRMT R6, R88, 0x8880, RZ ;  /* 0x0000888058067816 */ /* 0x020fca00000000ff */
[----:B------:R-:W-:-:S07]  /*40f0*/  IMAD R89, R6, R23, RZ ;  /* 0x0000001706597224 */ /* 0x000fce00078e02ff */
.L_x_144:
[----:B------:R-:W-:Y:S05]  /*4100*/  BSYNC B1 ;  /* 0x0000000000017941 */ /* 0x000fea0003800000 */
.L_x_143:
[----:B0-----:R-:W-:Y:S01]  /*4110*/  @!P5 IMAD R7, R48, R22, R89 ;  /* 0x000000163007d224 */ /* 0x001fe200078e0259 */
[----:B------:R-:W-:Y:S04]  /*4120*/  BSSY B1, `(.L_x_145) ;  /* 0x0000006000017945 */ /* 0x000fe80003800000 */
[----:B------:R0:W-:Y:S01]  /*4130*/  @!P5 STG.E.U8 desc[UR36][R8.64+0x30], R7 ;  /* 0x000030070800d986 */ /* 0x0001e2000c101124 */
[----:B------:R-:W-:Y:S05]  /*4140*/  @P1 BRA `(.L_x_146) ;  /* 0x00000000000c1947 */ /* 0x000fea0003800000 */
[----:B------:R-:W5:Y:S02]  /*4150*/  LDG.E.U8 R88, desc[UR36][R4.64+0x31] ;  /* 0x0000312404587981 */ /* 0x000f64000c1e1100 */
[----:B-----5:R-:W-:-:S05]  /*4160*/  PRMT R6, R88, 0x8880, RZ ;  /* 0x0000888058067816 */ /* 0x020fca00000000ff */
[----:B------:R-:W-:-:S07]  /*4170*/  IMAD R89, R6, R23, RZ ;  /* 0x0000001706597224 */ /* 0x000fce00078e02ff */
.L_x_146:
[----:B------:R-:W-:Y:S05]  /*4180*/  BSYNC B1 ;  /* 0x0000000000017941 */ /* 0x000fea0003800000 */
.L_x_145:
[----:B------:R-:W-:Y:S01]  /*4190*/  ISETP.LT.OR P4, PT, R3, 0x31, !P0 ;  /* 0x000000310300780c */ /* 0x000fe20004781670 */
[----:B------:R-:W-:Y:S01]  /*41a0*/  @!P1 IMAD R49, R49, R22, R89 ;  /* 0x0000001631319224 */ /* 0x000fe200078e0259 */
[----:B------:R-:W-:Y:S01]  /*41b0*/  BSSY B1, `(.L_x_147) ;  /* 0x000000a000017945 */ /* 0x000fe20003800000 */
[C---:B------:R-:W-:Y:S02]  /*41c0*/  ISETP.LT.OR P3, PT, R3.reuse, 0x32, !P0 ;  /* 0x000000320300780c */ /* 0x040fe40004761670 */
[C---:B------:R-:W-:Y:S01]  /*41d0*/  ISETP.LT.OR P5, PT, R3.reuse, 0x39, !P0 ;  /* 0x000000390300780c */ /* 0x040fe200047a1670 */
[----:B------:R0:W-:Y:S01]  /*41e0*/  @!P1 STG.E.U8 desc[UR36][R8.64+0x31], R49 ;  /* 0x0000313108009986 */ /* 0x0001e2000c101124 */
[C---:B------:R-:W-:Y:S02]  /*41f0*/  ISETP.LT.OR P1, PT, R3.reuse, 0x39, !P2 ;  /* 0x000000390300780c */ /* 0x040fe40005721670 */
[----:B------:R-:W-:-:S04]  /*4200*/  ISETP.LT.OR P2, PT, R3, 0x3a, !P2 ;  /* 0x0000003a0300780c */ /* 0x000fc80005741670 */
[----:B------:R-:W-:Y:S09]  /*4210*/  @P4 BRA `(.L_x_148) ;  /* 0x00000000000c4947 */ /* 0x000ff20003800000 */
[----:B------:R-:W5:Y:S02]  /*4220*/  LDG.E.U8 R88, desc[UR36][R12.64+0x30] ;  /* 0x000030240c587981 */ /* 0x000f64000c1e1100 */
[----:B-----5:R-:W-:-:S05]  /*4230*/  PRMT R6, R88, 0x8880, RZ ;  /* 0x0000888058067816 */ /* 0x020fca00000000ff */
[----:B------:R-:W-:-:S07]  /*4240*/  IMAD R89, R6, R23, RZ ;  /* 0x0000001706597224 */ /* 0x000fce00078e02ff */
.L_x_148:
[----:B------:R-:W-:Y:S05]  /*4250*/  BSYNC B1 ;  /* 0x0000000000017941 */ /* 0x000fea0003800000 */
.L_x_147:
[----:B0-----:R-:W-:Y:S01]  /*4260*/  @!P4 IMAD R7, R50, R22, R89 ;  /* 0x000000163207c224 */ /* 0x001fe200078e0259 */
[----:B------:R-:W-:Y:S04]  /*4270*/  BSSY B1, `(.L_x_149) ;  /* 0x0000006000017945 */ /* 0x000fe80003800000 */
[----:B------:R0:W-:Y:S01]  /*4280*/  @!P4 STG.E.U8 desc[UR36][R10.64+0x30], R7 ;  /* 0x000030070a00c986 */ /* 0x0001e2000c101124 */
[----:B------:R-:W-:Y:S05]  /*4290*/  @P3 BRA `(.L_x_150) ;  /* 0x00000000000c3947 */ /* 0x000fea0003800000 */
[----:B------:R-:W5:Y:S02]  /*42a0*/  LDG.E.U8 R88, desc[UR36][R12.64+0x31] ;  /* 0x000031240c587981 */ /* 0x000f64000c1e1100 */
[----:B-----5:R-:W-:-:S05]  /*42b0*/  PRMT R6, R88, 0x8880, RZ ;  /* 0x0000888058067816 */ /* 0x020fca00000000ff */
[----:B------:R-:W-:-:S07]  /*42c0*/  IMAD R89, R6, R23, RZ ;  /* 0x0000001706597224 */ /* 0x000fce00078e02ff */
.L_x_150:
[----:B------:R-:W-:Y:S05]  /*42d0*/  BSYNC B1 ;  /* 0x0000000000017941 */ /* 0x000fea0003800000 */
.L_x_149:
[----:B------:R-:W-:Y:S01]  /*42e0*/  @!P3 IMAD R51, R51, R22, R89 ;  /* 0x000000163333b224 */ /* 0x000fe200078e0259 */
[----:B------:R-:W-:Y:S04]  /*42f0*/  BSSY B1, `(.L_x_151) ;  /* 0x0000006000017945 */ /* 0x000fe80003800000 */
[----:B------:R0:W-:Y:S01]  /*4300*/  @!P3 STG.E.U8 desc[UR36][R10.64+0x31], R51 ;  /* 0x000031330a00b986 */ /* 0x0001e2000c101124 */
[----:B------:R-:W-:Y:S05]  /*4310*/  @P1 BRA `(.L_x_152) ;  /* 0x00000000000c1947 */ /* 0x000fea0003800000 */
[----:B------:R-:W5:Y:S02]  /*4320*/  LDG.E.U8 R88, desc[UR36][R4.64+0x38] ;  /* 0x0000382404587981 */ /* 0x000f64000c1e1100 */
[----:B-----5:R-:W-:-:S05]  /*4330*/  PRMT R6, R88, 0x8880, RZ ;  /* 0x0000888058067816 */ /* 0x020fca00000000ff */
[----:B------:R-:W-:-:S07]  /*4340*/  IMAD R89, R6, R23, RZ ;  /* 0x0000001706597224 */ /* 0x000fce00078e02ff */
.L_x_152:
[----:B------:R-:W-:Y:S05]  /*4350*/  BSYNC B1 ;  /* 0x0000000000017941 */ /* 0x000fea0003800000 */
.L_x_151:
[----:B0-----:R-:W-:Y:S01]  /*4360*/  @!P1 IMAD R7, R52, R22, R89 ;  /* 0x0000001634079224 */ /* 0x001fe200078e0259 */
[----:B------:R-:W-:Y:S04]  /*4370*/  BSSY B1, `(.L_x_153) ;  /* 0x0000006000017945 */ /* 0x000fe80003800000 */
[----:B------:R0:W-:Y:S01]  /*4380*/  @!P1 STG.E.U8 desc[UR36][R8.64+0x38], R7 ;  /* 0x0000380708009986 */ /* 0x0001e2000c101124 */
[----:B------:R-:W-:Y:S05]  /*4390*/  @P2 BRA `(.L_x_154) ;  /* 0x00000000000c2947 */ /* 0x000fea0003800000 */
[----:B------:R-:W5:Y:S02]  /*43a0*/  LDG.E.U8 R88, desc[UR36][R4.64+0x39] ;  /* 0x0000392404587981 */ /* 0x000f64000c1e1100 */
[----:B-----5:R-:W-:-:S05]  /*43b0*/  PRMT R6, R88, 0x8880, RZ ;  /* 0x0000888058067816 */ /* 0x020fca00000000ff */
[----:B------:R-:W-:-:S07]  /*43c0*/  IMAD R89, R6, R23, RZ ;  /* 0x0000001706597224 */ /* 0x000fce00078e02ff */
.L_x_154:
[----:B------:R-:W-:Y:S05]  /*43d0*/  BSYNC B1 ;  /* 0x0000000000017941 */ /* 0x000fea0003800000 */
.L_x_153:
[----:B------:R-:W-:Y:S01]  /*43e0*/  @!P2 IMAD R53, R53, R22, R89 ;  /* 0x000000163535a224 */ /* 0x000fe200078e0259 */
[----:B------:R-:W-:Y:S04]  /*43f0*/  BSSY B1, `(.L_x_155) ;  /* 0x0000006000017945 */ /* 0x000fe80003800000 */
[----:B------:R0:W-:Y:S01]  /*4400*/  @!P2 STG.E.U8 desc[UR36][R8.64+0x39], R53 ;  /* 0x000039350800a986 */ /* 0x0001e2000c101124 */
[----:B------:R-:W-:Y:S05]  /*4410*/  @P5 BRA `(.L_x_156) ;  /* 0x00000000000c5947 */ /* 0x000fea0003800000 */
[----:B------:R-:W5:Y:S02]  /*4420*/  LDG.E.U8 R88, desc[UR36][R12.64+0x38] ;  /* 0x000038240c587981 */ /* 0x000f64000c1e1100 */
[----:B-----5:R-:W-:-:S05]  /*4430*/  PRMT R4, R88, 0x8880, RZ ;  /* 0x0000888058047816 */ /* 0x020fca00000000ff */
[----:B------:R-:W-:-:S07]  /*4440*/  IMAD R89, R4, R23, RZ ;  /* 0x0000001704597224 */ /* 0x000fce00078e02ff */
.L_x_156:
[----:B------:R-:W-:Y:S05]  /*4450*/  BSYNC B1 ;  /* 0x0000000000017941 */ /* 0x000fea0003800000 */
.L_x_155:
[----:B------:R-:W-:Y:S01]  /*4460*/  @!P5 IMAD R5, R54, R22, R89 ;  /* 0x000000163605d224 */ /* 0x000fe200078e0259 */
[----:B------:R-:W-:Y:S01]  /*4470*/  ISETP.LT.OR P0, PT, R3, 0x3a, !P0 ;  /* 0x0000003a0300780c */ /* 0x000fe20004701670 */
[----:B------:R-:W-:Y:S03]  /*4480*/  BSSY B1, `(.L_x_157) ;  /* 0x0000006000017945 */ /* 0x000fe60003800000 */
[----:B------:R0:W-:Y:S09]  /*4490*/  @!P5 STG.E.U8 desc[UR36][R10.64+0x38], R5 ;  /* 0x000038050a00d986 */ /* 0x0001f2000c101124 */
[----:B------:R-:W-:Y:S05]  /*44a0*/  @P0 BRA `(.L_x_158) ;  /* 0x00000000000c0947 */ /* 0x000fea0003800000 */
[----:B------:R-:W5:Y:S02]  /*44b0*/  LDG.E.U8 R88, desc[UR36][R12.64+0x39] ;  /* 0x000039240c587981 */ /* 0x000f64000c1e1100 */
[----:B-----5:R-:W-:-:S05]  /*44c0*/  PRMT R4, R88, 0x8880, RZ ;  /* 0x0000888058047816 */ /* 0x020fca00000000ff */
[----:B------:R-:W-:-:S07]  /*44d0*/  IMAD R89, R4, R23, RZ ;  /* 0x0000001704597224 */ /* 0x000fce00078e02ff */
.L_x_158:
[----:B------:R-:W-:Y:S05]  /*44e0*/  BSYNC B1 ;  /* 0x0000000000017941 */ /* 0x000fea0003800000 */
.L_x_157:
[----:B------:R-:W-:Y:S01]  /*44f0*/  IMAD R55, R55, R22, R89 ;  /* 0x0000001637377224 */ /* 0x000fe200078e0259 */
[----:B------:R-:W-:Y:S06]  /*4500*/  @P0 BRA `(.L_x_159) ;  /* 0x0000000c00180947 */ /* 0x000fec0003800000 */
[----:B------:R0:W-:Y:S01]  /*4510*/  STG.E.U8 desc[UR36][R10.64+0x39], R55 ;  /* 0x000039370a007986 */ /* 0x0001e2000c101124 */
[----:B------:R-:W-:Y:S05]  /*4520*/  BRA `(.L_x_159) ;  /* 0x0000000c00107947 */ /* 0x000fea0003800000 */
.L_x_30:
[C---:B------:R-:W-:Y:S02]  /*4530*/  ISETP.GE.AND P2, PT, R100.reuse, 0x1, PT ;  /* 0x000000016400780c */ /* 0x040fe40003f46270 */
[----:B------:R-:W-:Y:S02]  /*4540*/  ISETP.GE.AND P1, PT, R100, 0x9, PT ;  /* 0x000000096400780c */ /* 0x000fe40003f26270 */
[C---:B------:R-:W-:Y:S02]  /*4550*/  ISETP.LT.OR P4, PT, R3.reuse, 0x1, !P2 ;  /* 0x000000010300780c */ /* 0x040fe40005781670 */
[C---:B------:R-:W-:Y:S02]  /*4560*/  ISETP.LT.OR P5, PT, R3.reuse, 0x2, !P2 ;  /* 0x000000020300780c */ /* 0x040fe400057a1670 */
[C---:B------:R-:W-:Y:S02]  /*4570*/  ISETP.LT.OR P0, PT, R3.reuse, 0x1, !P1 ;  /* 0x000000010300780c */ /* 0x040fe40004f01670 */
[----:B------:R-:W-:-:S07]  /*4580*/  ISETP.LT.OR P3, PT, R3, 0x2, !P1 ;  /* 0x000000020300780c */ /* 0x000fce0004f61670 */
[-C--:B------:R-:W-:Y:S02]  /*4590*/  @!P4 IMAD R5, R56, R22.reuse, RZ ;  /* 0x000000163805c224 */ /* 0x080fe400078e02ff */
[-C--:B------:R-:W-:Y:S02]  /*45a0*/  @!P5 IMAD R57, R57, R22.reuse, RZ ;  /* 0x000000163939d224 */ /* 0x080fe400078e02ff */
[-C--:B------:R-:W-:Y:S01]  /*45b0*/  @!P0 IMAD R13, R58, R22.reuse, RZ ;  /* 0x000000163a0d8224 */ /* 0x080fe200078e02ff */
[----:B------:R0:W-:Y:S01]  /*45c0*/  @!P4 STG.E.U8 desc[UR36][R92.64], R5 ;  /* 0x000000055c00c986 */ /* 0x0001e2000c101124 */
[----:B------:R-:W-:Y:S01]  /*45d0*/  ISETP.LT.OR P4, PT, R3, 0x9, !P2 ;  /* 0x000000090300780c */ /* 0x000fe20005781670 */
[----:B------:R-:W-:Y:S02]  /*45e0*/  @!P3 IMAD R59, R59, R22, RZ ;  /* 0x000000163b3bb224 */ /* 0x000fe400078e02ff */
[----:B------:R-:W-:Y:S01]  /*45f0*/  @!P5 STG.E.U8 desc[UR36][R92.64+0x1], R57 ;  /* 0x000001395c00d986 */ /* 0x000fe2000c101124 */
[----:B------:R-:W-:-:S03]  /*4600*/  ISETP.LT.OR P5, PT, R3, 0xa, !P2 ;  /* 0x0000000a0300780c */ /* 0x000fc600057a1670 */
[----:B------:R1:W-:Y:S01]  /*4610*/  @!P0 STG.E.U8 desc[UR36][R6.64], R13 ;  /* 0x0000000d06008986 */ /* 0x0003e2000c101124 */
[----:B------:R-:W-:-:S03]  /*4620*/  ISETP.LT.OR P0, PT, R3, 0x9, !P1 ;  /* 0x000000090300780c */ /* 0x000fc60004f01670 */
[----:B------:R-:W-:Y:S01]  /*4630*/  @!P3 STG.E.U8 desc[UR36][R6.64+0x1], R59 ;  /* 0x0000013b0600b986 */ /* 0x000fe2000c101124 */
[----:B------:R-:W-:Y:S01]  /*4640*/  ISETP.LT.OR P3, PT, R3, 0xa, !P1 ;  /* 0x0000000a0300780c */ /* 0x000fe20004f61670 */
[----:B------:R-:W-:-:S04]  /*4650*/  @!P4 IMAD R15, R60, R22, RZ ;  /* 0x000000163c0fc224 */ /* 0x000fc800078e02ff */
[-C--:B------:R-:W-:Y:S01]  /*4660*/  @!P5 IMAD R61, R61, R22.reuse, RZ ;  /* 0x000000163d3dd224 */ /* 0x080fe200078e02ff */
[----:B------:R2:W-:Y:S01]  /*4670*/  @!P4 STG.E.U8 desc[UR36][R92.64+0x8], R15 ;  /* 0x0000080f5c00c986 */ /* 0x0005e2000c101124 */
[C---:B------:R-:W-:Y:S02]  /*4680*/  ISETP.LT.OR P4, PT, R3.reuse, 0x11, !P2 ;  /* 0x000000110300780c */ /* 0x040fe40005781670 */
[-C--:B0-----:R-:W-:Y:S01]  /*4690*/  @!P0 IMAD R5, R62, R22.reuse, RZ ;  /* 0x000000163e058224 */ /* 0x081fe200078e02ff */
[----:B------:R-:W-:Y:S01]  /*46a0*/  @!P5 STG.E.U8 desc[UR36][R92.64+0x9], R61 ;  /* 0x0000093d5c00d986 */ /* 0x000fe2000c101124 */
[----:B------:R-:W-:Y:S02]  /*46b0*/  ISETP.LT.OR P5, PT, R3, 0x12, !P2 ;  /* 0x000000120300780c */ /* 0x000fe400057a1670 */
[----:B------:R-:W-:Y:S01]  /*46c0*/  @!P3 IMAD R63, R63, R22, RZ ;  /* 0x000000163f3fb224 */ /* 0x000fe200078e02ff */
[----:B------:R0:W-:Y:S01]  /*46d0*/  @!P0 STG.E.U8 desc[UR36][R6.64+0x8], R5 ;  /* 0x0000080506008986 */ /* 0x0001e2000c101124 */
[----:B------:R-:W-:-:S03]  /*46e0*/  ISETP.LT.OR P0, PT, R3, 0x11, !P1 ;  /* 0x000000110300780c */ /* 0x000fc60004f01670 */
[----:B------:R-:W-:Y:S01]  /*46f0*/  @!P3 STG.E.U8 desc[UR36][R6.64+0x9], R63 ;  /* 0x0000093f0600b986 */ /* 0x000fe2000c101124 */
[----:B------:R-:W-:Y:S01]  /*4700*/  ISETP.LT.OR P3, PT, R3, 0x12, !P1 ;  /* 0x000000120300780c */ /* 0x000fe20004f61670 */
[----:B-1----:R-:W-:-:S04]  /*4710*/  @!P4 IMAD R13, R64, R22, RZ ;  /* 0x00000016400dc224 */ /* 0x002fc800078e02ff */
[-C--:B------:R-:W-:Y:S01]  /*4720*/  @!P5 IMAD R65, R65, R22.reuse, RZ ;  /* 0x000000164141d224 */ /* 0x080fe200078e02ff */
[----:B------:R1:W-:Y:S01]  /*4730*/  @!P4 STG.E.U8 desc[UR36][R92.64+0x10], R13 ;  /* 0x0000100d5c00c986 */ /* 0x0003e2000c101124 */
[C---:B------:R-:W-:Y:S02]  /*4740*/  ISETP.LT.OR P4, PT, R3.reuse, 0x19, !P2 ;  /* 0x000000190300780c */ /* 0x040fe40005781670 */
[-C--:B--2---:R-:W-:Y:S01]  /*4750*/  @!P0 IMAD R15, R66, R22.reuse, RZ ;  /* 0x00000016420f8224 */ /* 0x084fe200078e02ff */
[----:B------:R-:W-:Y:S01]  /*4760*/  @!P5 STG.E.U8 desc[UR36][R92.64+0x11], R65 ;  /* 0x000011415c00d986 */ /* 0x000fe2000c101124 */
[----:B------:R-:W-:Y:S02]  /*4770*/  ISETP.LT.OR P5, PT, R3, 0x1a, !P2 ;  /* 0x0000001a0300780c */ /* 0x000fe400057a1670 */
[----:B------:R-:W-:Y:S01]  /*4780*/  @!P3 IMAD R67, R67, R22, RZ ;  /* 0x000000164343b224 */ /* 0x000fe200078e02ff */
[----:B------:R2:W-:Y:S01]  /*4790*/  @!P0 STG.E.U8 desc[UR36][R6.64+0x10], R15 ;  /* 0x0000100f06008986 */ /* 0x0005e2000c101124 */
[----:B------:R-:W-:-:S03]  /*47a0*/  ISETP.LT.OR P0, PT, R3, 0x19, !P1 ;  /* 0x000000190300780c */ /* 0x000fc60004f01670 */
[----:B------:R-:W-:Y:S01]  /*47b0*/  @!P3 STG.E.U8 desc[UR36][R6.64+0x11], R67 ;  /* 0x000011430600b986 */ /* 0x000fe2000c101124 */
[----:B------:R-:W-:Y:S01]  /*47c0*/  ISETP.LT.OR P3, PT, R3, 0x1a, !P1 ;  /* 0x0000001a0300780c */ /* 0x000fe20004f61670 */
[----:B0-----:R-:W-:-:S04]  /*47d0*/  @!P4 IMAD R5, R68, R22, RZ ;  /* 0x000000164405c224 */ /* 0x001fc800078e02ff */
[-C--:B------:R-:W-:Y:S01]  /*47e0*/  @!P5 IMAD R69, R69, R22.reuse, RZ ;  /* 0x000000164545d224 */ /* 0x080fe200078e02ff */
[----:B------:R0:W-:Y:S01]  /*47f0*/  @!P4 STG.E.U8 desc[UR36][R92.64+0x18], R5 ;  /* 0x000018055c00c986 */ /* 0x0001e2000c101124 */
[C---:B------:R-:W-:Y:S02]  /*4800*/  ISETP.LT.OR P4, PT, R3.reuse, 0x21, !P2 ;  /* 0x000000210300780c */ /* 0x040fe40005781670 */
[-C--:B-1----:R-:W-:Y:S01]  /*4810*/  @!P0 IMAD R13, R70, R22.reuse, RZ ;  /* 0x00000016460d8224 */ /* 0x082fe200078e02ff */
[----:B------:R-:W-:Y:S01]  /*4820*/  @!P5 STG.E.U8 desc[UR36][R92.64+0x19], R69 ;  /* 0x000019455c00d986 */ /* 0x000fe2000c101124 */
[----:B------:R-:W-:Y:S02]  /*4830*/  ISETP.LT.OR P5, PT, R3, 0x22, !P2 ;  /* 0x000000220300780c */ /* 0x000fe400057a1670 */
[----:B------:R-:W-:Y:S01]  /*4840*/  @!P3 IMAD R71, R71, R22, RZ ;  /* 0x000000164747b224 */ /* 0x000fe200078e02ff */
[----:B------:R1:W-:Y:S01]  /*4850*/  @!P0 STG.E.U8 desc[UR36][R6.64+0x18], R13 ;  /* 0x0000180d06008986 */ /* 0x0003e2000c101124 */
[----:B------:R-:W-:-:S03]  /*4860*/  ISETP.LT.OR P0, PT, R3, 0x21, !P1 ;  /* 0x000000210300780c */ /* 0x000fc60004f01670 */
[----:B------:R-:W-:Y:S01]  /*4870*/  @!P3 STG.E.U8 desc[UR36][R6.64+0x19], R71 ;  /* 0x000019470600b986 */ /* 0x000fe2000c101124 */
[----:B------:R-:W-:Y:S01]  /*4880*/  ISETP.LT.OR P3, PT, R3, 0x22, !P1 ;  /* 0x000000220300780c */ /* 0x000fe20004f61670 */
[----:B--2---:R-:W-:-:S04]  /*4890*/  @!P4 IMAD R15, R72, R22, RZ ;  /* 0x00000016480fc224 */ /* 0x004fc800078e02ff */
        /* <DEDUP_REMOVED lines=32> */
[----:B------:R-:W-:-:S02]  /*4aa0*/  ISETP.GE.AND P0, PT, R100, 0x81, PT ;  /* 0x000000816400780c */ /* 0x000fc40003f06270 */
[C---:B------:R-:W-:Y:S01]  /*4ab0*/  ISETP.LT.OR P5, PT, R3.reuse, 0x39, !P1 ;  /* 0x000000390300780c */ /* 0x040fe20004fa1670 */
[----:B------:R-:W-:Y:S01]  /*4ac0*/  @!P3 STG.E.U8 desc[UR36][R6.64+0x31], R83 ;  /* 0x000031530600b986 */ /* 0x000fe2000c101124 */
[C---:B------:R-:W-:Y:S01]  /*4ad0*/  ISETP.LT.OR P1, PT, R3.reuse, 0x3a, !P1 ;  /* 0x0000003a0300780c */ /* 0x040fe20004f21670 */
[----:B--2---:R-:W-:Y:S01]  /*4ae0*/  @!P4 IMAD R15, R84, R22, RZ ;  /* 0x00000016540fc224 */ /* 0x004fe200078e02ff */
[----:B------:R-:W-:-:S03]  /*4af0*/  ISETP.LT.OR P3, PT, R3, 0x1, !P0 ;  /* 0x000000010300780c */ /* 0x000fc60004761670 */
[----:B------:R-:W-:Y:S01]  /*4b00*/  @!P2 IMAD R85, R85, R22, RZ ;  /* 0x000000165555a224 */ /* 0x000fe200078e02ff */
[----:B------:R-:W-:Y:S01]  /*4b10*/  @!P4 STG.E.U8 desc[UR36][R92.64+0x38], R15 ;  /* 0x0000380f5c00c986 */ /* 0x000fe2000c101124 */
[----:B------:R-:W-:-:S03]  /*4b20*/  ISETP.LT.OR P4, PT, R3, 0x2, !P0 ;  /* 0x000000020300780c */ /* 0x000fc60004781670 */
[----:B------:R-:W-:Y:S01]  /*4b30*/  @!P2 STG.E.U8 desc[UR36][R92.64+0x39], R85 ;  /* 0x000039555c00a986 */ /* 0x000fe2000c101124 */
[-C--:B0-----:R-:W-:Y:S01]  /*4b40*/  @!P5 IMAD R5, R86, R22.reuse, RZ ;  /* 0x000000165605d224 */ /* 0x081fe200078e02ff */
[----:B------:R-:W-:Y:S01]  /*4b50*/  ISETP.GE.AND P2, PT, R100, 0x89, PT ;  /* 0x000000896400780c */ /* 0x000fe20003f46270 */
[-C--:B------:R-:W-:Y:S02]  /*4b60*/  @!P1 IMAD R87, R87, R22.reuse, RZ ;  /* 0x0000001657579224 */ /* 0x080fe400078e02ff */
[----:B-1----:R-:W-:Y:S01]  /*4b70*/  @!P3 IMAD R13, R24, R22, RZ ;  /* 0x00000016180db224 */ /* 0x002fe200078e02ff */
[----:B------:R0:W-:Y:S01]  /*4b80*/  @!P5 STG.E.U8 desc[UR36][R6.64+0x38], R5 ;  /* 0x000038050600d986 */ /* 0x0001e2000c101124 */
[----:B------:R-:W-:-:S03]  /*4b90*/  ISETP.LT.OR P5, PT, R3, 0x1, !P2 ;  /* 0x000000010300780c */ /* 0x000fc600057a1670 */
[----:B------:R-:W-:Y:S01]  /*4ba0*/  @!P4 IMAD R25, R25, R22, RZ ;  /* 0x000000161919c224 */ /* 0x000fe200078e02ff */
[----:B------:R-:W-:Y:S01]  /*4bb0*/  @!P1 STG.E.U8 desc[UR36][R6.64+0x39], R87 ;  /* 0x0000395706009986 */ /* 0x000fe2000c101124 */
[----:B------:R-:W-:-:S03]  /*4bc0*/  ISETP.LT.OR P1, PT, R3, 0x2, !P2 ;  /* 0x000000020300780c */ /* 0x000fc60005721670 */
[----:B------:R-:W-:Y:S01]  /*4bd0*/  @!P3 STG.E.U8 desc[UR36][R8.64], R13 ;  /* 0x0000000d0800b986 */ /* 0x000fe2000c101124 */
[----:B------:R-:W-:-:S03]  /*4be0*/  ISETP.LT.OR P3, PT, R3, 0x9, !P0 ;  /* 0x000000090300780c */ /* 0x000fc60004761670 */
[----:B------:R-:W-:Y:S01]  /*4bf0*/  @!P4 STG.E.U8 desc[UR36][R8.64+0x1], R25 ;  /* 0x000001190800c986 */ /* 0x000fe2000c101124 */
[----:B------:R-:W-:Y:S01]  /*4c00*/  ISETP.LT.OR P4, PT, R3, 0xa, !P0 ;  /* 0x0000000a0300780c */ /* 0x000fe20004781670 */
[----:B0-----:R-:W-:-:S04]  /*4c10*/  @!P5 IMAD R5, R26, R22, RZ ;  /* 0x000000161a05d224 */ /* 0x001fc800078e02ff */
[-C--:B------:R-:W-:Y:S01]  /*4c20*/  @!P1 IMAD R27, R27, R22.reuse, RZ ;  /* 0x000000161b1b9224 */ /* 0x080fe200078e02ff */
[----:B------:R0:W-:Y:S01]  /*4c30*/  @!P5 STG.E.U8 desc[UR36][R10.64], R5 ;  /* 0x000000050a00d986 */ /* 0x0001e2000c101124 */
[C---:B------:R-:W-:Y:S02]  /*4c40*/  ISETP.LT.OR P5, PT, R3.reuse, 0x9, !P2 ;  /* 0x000000090300780c */ /* 0x040fe400057a1670 */
[-C--:B------:R-:W-:Y:S01]  /*4c50*/  @!P3 IMAD R15, R28, R22.reuse, RZ ;  /* 0x000000161c0fb224 */ /* 0x080fe200078e02ff */
[----:B------:R-:W-:Y:S01]  /*4c60*/  @!P1 STG.E.U8 desc[UR36][R10.64+0x1], R27 ;  /* 0x0000011b0a009986 */ /* 0x000fe2000c101124 */
[----:B------:R-:W-:Y:S02]  /*4c70*/  ISETP.LT.OR P1, PT, R3, 0xa, !P2 ;  /* 0x0000000a0300780c */ /* 0x000fe40005721670 */
[----:B------:R-:W-:Y:S01]  /*4c80*/  @!P4 IMAD R29, R29, R22, RZ ;  /* 0x000000161d1dc224 */ /* 0x000fe200078e02ff */
        /* <DEDUP_REMOVED lines=40> */
[----:B-1----:R-:W-:-:S04]  /*4f10*/  @!P5 IMAD R13, R42, R22, RZ ;  /* 0x000000162a0dd224 */ /* 0x002fc800078e02ff */
        /* <DEDUP_REMOVED lines=12> */
[----:B------:R-:W-:-:S04]  /*4fe0*/  @!P1 IMAD R7, R46, R22, RZ ;  /* 0x000000162e079224 */ /* 0x000fc800078e02ff */
[-C--:B------:R-:W-:Y:S01]  /*4ff0*/  @!P3 IMAD R47, R47, R22.reuse, RZ ;  /* 0x000000162f2fb224 */ /* 0x080fe200078e02ff */
[----:B------:R1:W-:Y:S01]  /*5000*/  @!P1 STG.E.U8 desc[UR36][R10.64+0x28], R7 ;  /* 0x000028070a009986 */ /* 0x0003e2000c101124 */
[----:B------:R-:W-:Y:S02]  /*5010*/  ISETP.LT.OR P1, PT, R3, 0x31, !P2 ;  /* 0x000000310300780c */ /* 0x000fe40005721670 */
[----:B------:R-:W-:Y:S01]  /*5020*/  @!P4 IMAD R49, R49, R22, RZ ;  /* 0x000000163131c224 */ /* 0x000fe200078e02ff */
[----:B------:R2:W-:Y:S01]  /*5030*/  @!P3 STG.E.U8 desc[UR36][R10.64+0x29], R47 ;  /* 0x0000292f0a00b986 */ /* 0x0005e2000c101124 */
[C---:B------:R-:W-:Y:S02]  /*5040*/  ISETP.LT.OR P3, PT, R3.reuse, 0x39, !P0 ;  /* 0x000000390300780c */ /* 0x040fe40004761670 */
[C---:B------:R-:W-:Y:S01]  /*5050*/  ISETP.LT.OR P0, PT, R3.reuse, 0x3a, !P0 ;  /* 0x0000003a0300780c */ /* 0x040fe20004701670 */
[----:B------:R2:W-:Y:S01]  /*5060*/  @!P4 STG.E.U8 desc[UR36][R8.64+0x31], R49 ;  /* 0x000031310800c986 */ /* 0x0005e2000c101124 */
[----:B------:R-:W-:-:S03]  /*5070*/  ISETP.LT.OR P4, PT, R3, 0x32, !P2 ;  /* 0x000000320300780c */ /* 0x000fc60005781670 */
[----:B------:R2:W-:Y:S01]  /*5080*/  @!P5 STG.E.U8 desc[UR36][R8.64+0x30], R13 ;  /* 0x0000300d0800d986 */ /* 0x0005e2000c101124 */
[C---:B------:R-:W-:Y:S02]  /*5090*/  ISETP.LT.OR P5, PT, R3.reuse, 0x39, !P2 ;  /* 0x000000390300780c */ /* 0x040fe400057a1670 */
[----:B------:R-:W-:Y:S01]  /*50a0*/  ISETP.LT.OR P2, PT, R3, 0x3a, !P2 ;  /* 0x0000003a0300780c */ /* 0x000fe20005741670 */
[-C--:B------:R-:W-:Y:S02]  /*50b0*/  @!P1 IMAD R3, R50, R22.reuse, RZ ;  /* 0x0000001632039224 */ /* 0x080fe400078e02ff */
[-C--:B0-----:R-:W-:Y:S02]  /*50c0*/  @!P3 IMAD R5, R52, R22.reuse, RZ ;  /* 0x000000163405b224 */ /* 0x081fe400078e02ff */
[-C--:B------:R-:W-:Y:S01]  /*50d0*/  @!P0 IMAD R53, R53, R22.reuse, RZ ;  /* 0x0000001635358224 */ /* 0x080fe200078e02ff */
[----:B------:R2:W-:Y:S01]  /*50e0*/  @!P1 STG.E.U8 desc[UR36][R10.64+0x30], R3 ;  /* 0x000030030a009986 */ /* 0x0005e2000c101124 */
[----:B------:R-:W-:-:S04]  /*50f0*/  @!P4 IMAD R51, R51, R22, RZ ;  /* 0x000000163333c224 */ /* 0x000fc800078e02ff */
[-C--:B-1----:R-:W-:Y:S01]  /*5100*/  @!P5 IMAD R7, R54, R22.reuse, RZ ;  /* 0x000000163607d224 */ /* 0x082fe200078e02ff */
[----:B------:R2:W-:Y:S01]  /*5110*/  @!P4 STG.E.U8 desc[UR36][R10.64+0x31], R51 ;  /* 0x000031330a00c986 */ /* 0x0005e2000c101124 */
[----:B------:R-:W-:-:S03]  /*5120*/  @!P2 IMAD R55, R55, R22, RZ ;  /* 0x000000163737a224 */ /* 0x000fc600078e02ff */
[----:B------:R2:W-:Y:S04]  /*5130*/  @!P3 STG.E.U8 desc[UR36][R8.64+0x38], R5 ;  /* 0x000038050800b986 */ /* 0x0005e8000c101124 */
[----:B------:R2:W-:Y:S04]  /*5140*/  @!P0 STG.E.U8 desc[UR36][R8.64+0x39], R53 ;  /* 0x0000393508008986 */ /* 0x0005e8000c101124 */
[----:B------:R2:W-:Y:S04]  /*5150*/  @!P5 STG.E.U8 desc[UR36][R10.64+0x38], R7 ;  /* 0x000038070a00d986 */ /* 0x0005e8000c101124 */
[----:B------:R2:W-:Y:S02]  /*5160*/  @!P2 STG.E.U8 desc[UR36][R10.64+0x39], R55 ;  /* 0x000039370a00a986 */ /* 0x0005e4000c101124 */
.L_x_159:
[----:B------:R-:W-:Y:S05]  /*5170*/  BSYNC B0 ;  /* 0x0000000000007941 */ /* 0x000fea0003800000 */
.L_x_29:
[----:B------:R-:W-:Y:S01]  /*5180*/  ULDC UR4, c[0x0][0xc] ;  /* 0x0000030000047ab9 */ /* 0x000fe20000000800 */
[----:B------:R-:W-:Y:S01]  /*5190*/  ULDC UR5, c[0x0][0x10] ;  /* 0x0000040000057ab9 */ /* 0x000fe20000000800 */
[----:B--2---:R-:W2:Y:S01]  /*51a0*/  LDC R3, c[0x0][0x14] ;  /* 0x00000500ff037b82 */ /* 0x004ea20000000800 */
[----:B------:R-:W-:Y:S01]  /*51b0*/  UIMAD.WIDE.U32 UR4, UR4, UR5, URZ ;  /* 0x00000005040472a5 */ /* 0x000fe2000f8e003f */
[----:B------:R-:W-:Y:S02]  /*51c0*/  IMAD.MOV.U32 R91, RZ, RZ, -0x1 ;  /* 0xffffffffff5b7424 */ /* 0x000fe400078e00ff */
[----:B------:R-:W-:-:S03]  /*51d0*/  IMAD.MOV.U32 R89, RZ, RZ, -0x1 ;  /* 0xffffffffff597424 */ /* 0x000fc600078e00ff */
[----:B--2---:R-:W-:-:S04]  /*51e0*/  IMAD.WIDE.U32 R16, R3, UR4, R16 ;  /* 0x0000000403107c25 */ /* 0x004fc8000f8e0010 */
[----:B------:R-:W-:Y:S01]  /*51f0*/  IMAD R3, R3, UR5, RZ ;  /* 0x0000000503037c24 */ /* 0x000fe2000f8e02ff */
[----:B------:R-:W-:Y:S02]  /*5200*/  ULDC.64 UR4, c[0x0][0x650] ;  /* 0x0001940000047ab9 */ /* 0x000fe40000000a00 */
[----:B------:R-:W-:Y:S01]  /*5210*/  ISETP.GE.U32.AND P0, PT, R16, UR4, PT ;  /* 0x0000000410007c0c */ /* 0x000fe2000bf06070 */
[--C-:B------:R-:W-:Y:S01]  /*5220*/  IMAD.IADD R17, R17, 0x1, R3.reuse ;  /* 0x0000000111117824 */ /* 0x100fe200078e0203 */
[----:B------:R-:W-:-:S04]  /*5230*/  PRMT R3, RZ, 0x7610, R3 ;  /* 0x00007610ff037816 */ /* 0x000fc80000000003 */
[----:B------:R-:W-:-:S13]  /*5240*/  ISETP.GE.U32.AND.EX P0, PT, R17, UR5, PT, P0 ;  /* 0x0000000511007c0c */ /* 0x000fda000bf06100 */
[----:B------:R-:W-:Y:S05]  /*5250*/  @P0 BRA `(.L_x_160) ;  /* 0x0000000400640947 */ /* 0x000fea0003800000 */
[----:B------:R-:W2:Y:S01]  /*5260*/  S2R R12, SR_CTAID.X ;  /* 0x00000000000c7919 */ /* 0x000ea20000002500 */
[----:B0--3--:R-:W0:Y:S01]  /*5270*/  LDC.64 R10, c[0x0][0x628] ;  /* 0x00018a00ff0a7b82 */ /* 0x009e220000000a00 */
[----:B------:R-:W-:Y:S01]  /*5280*/  ULDC UR4, c[0x0][0x150] ;  /* 0x0000540000047ab9 */ /* 0x000fe20000000800 */
[----:B------:R-:W-:Y:S01]  /*5290*/  IMAD.MOV.U32 R8, RZ, RZ, R16 ;  /* 0x000000ffff087224 */ /* 0x000fe200078e0010 */
[----:B------:R-:W3:Y:S01]  /*52a0*/  S2R R24, SR_CTAID.Y ;  /* 0x0000000000187919 */ /* 0x000ee20000002600 */
[----:B------:R-:W-:-:S04]  /*52b0*/  IMAD.MOV.U32 R9, RZ, RZ, R17 ;  /* 0x000000ffff097224 */ /* 0x000fc800078e0011 */
[----:B------:R-:W1:Y:S08]  /*52c0*/  LDC R21, c[0x0][0x144] ;  /* 0x00005100ff157b82 */ /* 0x000e700000000800 */
[----:B------:R-:W1:Y:S08]  /*52d0*/  LDC R0, c[0x0][0x630] ;  /* 0x00018c00ff007b82 */ /* 0x000e700000000800 */
[----:B------:R-:W1:Y:S01]  /*52e0*/  LDC.64 R14, c[0x0][0x620] ;  /* 0x00018800ff0e7b82 */ /* 0x000e620000000a00 */
[----:B0-----:R-:W-:-:S04]  /*52f0*/  ISETP.NE.U32.AND P0, PT, R10, RZ, PT ;  /* 0x000000ff0a00720c */ /* 0x001fc80003f05070 */
[----:B------:R-:W-:Y:S02]  /*5300*/  ISETP.NE.AND.EX P0, PT, R11, RZ, PT, P0 ;  /* 0x000000ff0b00720c */ /* 0x000fe40003f05300 */
[----:B--2---:R-:W-:-:S05]  /*5310*/  I2FP.F32.U32 R3, R12 ;  /* 0x0000000c00037245 */ /* 0x004fca0000201000 */
[----:B------:R-:W-:-:S04]  /*5320*/  FMUL R3, R3, UR4 ;  /* 0x0000000403037c20 */ /* 0x000fc80008400000 */
[----:B------:R0:W2:Y:S02]  /*5330*/  F2I.U32.TRUNC.NTZ R20, R3 ;  /* 0x0000000300147305 */ /* 0x0000a4000020f000 */
[----:B---3--:R-:W-:Y:S05]  /*5340*/  @!P0 BRA `(.L_x_161) ;  /* 0x0000000000288947 */ /* 0x008fea0003800000 */
[----:B0-----:R-:W0:Y:S02]  /*5350*/  LDC R3, c[0x0][0x634] ;  /* 0x00018d00ff037b82 */ /* 0x001e240000000800 */
        /* <DEDUP_REMOVED lines=9> */
.L_x_161:
[----:B------:R-:W3:Y:S01]  /*53f0*/  LDC.64 R28, c[0x0][0x640] ;  /* 0x00019000ff1c7b82 */ /* 0x000ee20000000a00 */
[-CC-:B-1----:R-:W-:Y:S01]  /*5400*/  SHF.R.U64 R89, R8, R0.reuse, R9.reuse ;  /* 0x0000000008597219 */ /* 0x182fe20000001209 */
[----:B--2---:R-:W-:Y:S01]  /*5410*/  IMAD.MOV R20, RZ, RZ, -R20 ;  /* 0x000000ffff147224 */ /* 0x004fe200078e0a14 */
[----:B------:R-:W-:Y:S01]  /*5420*/  SHF.R.U32.HI R0, RZ, R0, R9 ;  /* 0x00000000ff007219 */ /* 0x000fe20000011609 */
[----:B------:R-:W-:Y:S01]  /*5430*/  ULDC UR4, c[0x0][0x154] ;  /* 0x0000550000047ab9 */ /* 0x000fe20000000800 */
[----:B0-----:R-:W-:Y:S01]  /*5440*/  IADD3 R3, P0, RZ, -R89, RZ ;  /* 0x80000059ff037210 */ /* 0x001fe20007f1e0ff */
[----:B------:R-:W-:Y:S02]  /*5450*/  IMAD R21, R21, R20, R12 ;  /* 0x0000001415157224 */ /* 0x000fe400078e020c */
[----:B------:R-:W0:Y:S01]  /*5460*/  LDC R6, c[0x0][0x618] ;  /* 0x00018600ff067b82 */ /* 0x000e220000000800 */
[----:B------:R-:W-:Y:S02]  /*5470*/  IMAD.MOV.U32 R7, RZ, RZ, 0x1 ;  /* 0x00000001ff077424 */ /* 0x000fe400078e00ff */
[----:B------:R-:W-:-:S04]  /*5480*/  IMAD.X R5, RZ, RZ, ~R0, P0 ;  /* 0x000000ffff057224 */ /* 0x000fc800000e0e00 */
[-C--:B------:R-:W-:Y:S01]  /*5490*/  IMAD R0, R5, R14.reuse, RZ ;  /* 0x0000000e05007224 */ /* 0x080fe200078e02ff */
[----:B------:R-:W1:Y:S01]  /*54a0*/  LDC R8, c[0x0][0x608] ;  /* 0x00018200ff087b82 */ /* 0x000e620000000800 */
[----:B------:R-:W-:-:S04]  /*54b0*/  IMAD.WIDE.U32 R4, R3, R14, R16 ;  /* 0x0000000e03047225 */ /* 0x000fc800078e0010 */
[----:B------:R-:W-:Y:S01]  /*54c0*/  IMAD R3, R3, R15, R0 ;  /* 0x0000000f03037224 */ /* 0x000fe200078e0200 */
[----:B------:R-:W-:Y:S02]  /*54d0*/  I2FP.F32.U32 R0, R24 ;  /* 0x0000001800007245 */ /* 0x000fe40000201000 */
[----:B------:R-:W2:Y:S01]  /*54e0*/  LDC R26, c[0x0][0x658] ;  /* 0x00019600ff1a7b82 */ /* 0x000ea20000000800 */
[----:B------:R-:W-:Y:S01]  /*54f0*/  IMAD.IADD R3, R5, 0x1, R3 ;  /* 0x0000000105037824 */ /* 0x000fe200078e0203 */
[----:B---3--:R-:W-:Y:S01]  /*5500*/  ISETP.NE.U32.AND P0, PT, R28, RZ, PT ;  /* 0x000000ff1c00720c */ /* 0x008fe20003f05070 */
[----:B------:R-:W-:Y:S01]  /*5510*/  FMUL R0, R0, UR4 ;  /* 0x0000000400007c20 */ /* 0x000fe20008400000 */
[----:B------:R-:W-:Y:S02]  /*5520*/  IMAD.MOV.U32 R5, RZ, RZ, -0x1 ;  /* 0xffffffffff057424 */ /* 0x000fe400078e00ff */
[----:B------:R-:W-:Y:S01]  /*5530*/  ISETP.NE.AND.EX P0, PT, R29, RZ, PT, P0 ;  /* 0x000000ff1d00720c */ /* 0x000fe20003f05300 */
[----:B------:R3:W2:Y:S01]  /*5540*/  F2I.U32.TRUNC.NTZ R13, R0 ;  /* 0x00000000000d7305 */ /* 0x0006a2000020f000 */
[----:B------:R-:W3:Y:S01]  /*5550*/  LDC R15, c[0x0][0x148] ;  /* 0x00005200ff0f7b82 */ /* 0x000ee20000000800 */
[----:B0-----:R-:W-:-:S02]  /*5560*/  SHF.R.U64 R12, R4, R6, R3 ;  /* 0x00000006040c7219 */ /* 0x001fc40000001203 */
[----:B------:R-:W-:-:S05]  /*5570*/  SHF.R.U32.HI R3, RZ, R6, R3 ;  /* 0x00000006ff037219 */ /* 0x000fca0000011603 */
[----:B------:R-:W0:Y:S01]  /*5580*/  LDC R20, c[0x0][0x600] ;  /* 0x00018000ff147b82 */ /* 0x000e220000000800 */
[-CC-:B-1----:R-:W-:Y:S02]  /*5590*/  SHF.R.U64 R10, R12, R8.reuse, R3.reuse ;  /* 0x000000080c0a7219 */ /* 0x182fe40000001203 */
[----:B------:R-:W-:-:S05]  /*55a0*/  SHF.R.U32.HI R3, RZ, R8, R3 ;  /* 0x00000008ff037219 */ /* 0x000fca0000011603 */
[----:B------:R-:W1:Y:S01]  /*55b0*/  LDC R27, c[0x0][0x648] ;  /* 0x00019200ff1b7b82 */ /* 0x000e620000000800 */
[-C--:B--2---:R-:W-:Y:S02]  /*55c0*/  SHF.L.U32 R4, R5, R26.reuse, RZ ;  /* 0x0000001a05047219 */ /* 0x084fe400000006ff */
[-CC-:B------:R-:W-:Y:S02]  /*55d0*/  SHF.R.U64 R14, R10, R26.reuse, R3.reuse ;  /* 0x0000001a0a0e7219 */ /* 0x180fe40000001203 */
[----:B------:R-:W-:Y:S02]  /*55e0*/  SHF.R.U32.HI R5, RZ, R26, R3 ;  /* 0x0000001aff057219 */ /* 0x000fe40000011603 */
[----:B------:R-:W-:Y:S01]  /*55f0*/  LOP3.LUT R25, RZ, R4, RZ, 0x33, !PT ;  /* 0x00000004ff197212 */ /* 0x000fe200078e33ff */
[----:B------:R-:W2:Y:S01]  /*5600*/  LDC R30, c[0x0][0x638] ;  /* 0x00018e00ff1e7b82 */ /* 0x000ea20000000800 */
[----:B------:R-:W-:Y:S01]  /*5610*/  SHF.L.U32 R26, R7, R26, RZ ;  /* 0x0000001a071a7219 */ /* 0x000fe200000006ff */
[----:B------:R-:W-:-:S06]  /*5620*/  IMAD.MOV.U32 R4, RZ, RZ, R14 ;  /* 0x000000ffff047224 */ /* 0x000fcc00078e000e */
[----:B------:R-:W0:Y:S01]  /*5630*/  LDC R31, c[0x0][0x610] ;  /* 0x00018400ff1f7b82 */ /* 0x000e220000000800 */
[----:B------:R-:W-:Y:S05]  /*5640*/  @!P0 BRA `(.L_x_162) ;  /* 0x0000000000288947 */ /* 0x000fea0003800000 */
[----:B------:R-:W4:Y:S02]  /*5650*/  LDC R3, c[0x0][0x64c] ;  /* 0x00019300ff037b82 */ /* 0x000f240000000800 */
[----:B----4-:R-:W-:-:S05]  /*5660*/  IADD3 R3, P0, R14, R3, RZ ;  /* 0x000000030e037210 */ /* 0x010fca0007f1e0ff */
        /* <DEDUP_REMOVED lines=8> */
.L_x_162:
[----:B------:R-:W-:Y:S01]  /*56f0*/  ISETP.NE.AND P0, PT, R2, 0x1, PT ;  /* 0x000000010200780c */ /* 0x000fe20003f05270 */
[----:B0-----:R-:W-:Y:S01]  /*5700*/  VIADD R7, R20, 0xffffffff ;  /* 0xffffffff14077836 */ /* 0x001fe20000000000 */
[----:B-1-3--:R-:W-:Y:S01]  /*5710*/  SHF.R.U64 R0, R4, R27, R5 ;  /* 0x0000001b04007219 */ /* 0x00afe20000001205 */
[----:B------:R-:W-:Y:S01]  /*5720*/  IMAD.MOV R13, RZ, RZ, -R13 ;  /* 0x000000ffff0d7224 */ /* 0x000fe200078e0a0d */
[----:B------:R-:W-:Y:S01]  /*5730*/  LOP3.LUT R5, R10, R25, RZ, 0xc0, !PT ;  /* 0x000000190a057212 */ /* 0x000fe200078ec0ff */
[----:B------:R-:W-:Y:S01]  /*5740*/  IMAD.MOV.U32 R4, RZ, RZ, 0x1 ;  /* 0x00000001ff047424 */ /* 0x000fe200078e00ff */
[----:B------:R-:W-:Y:S01]  /*5750*/  LOP3.LUT R12, R12, R7, RZ, 0xc0, !PT ;  /* 0x000000070c0c7212 */ /* 0x000fe200078ec0ff */
[----:B------:R-:W-:Y:S02]  /*5760*/  IMAD.MOV R3, RZ, RZ, -R0 ;  /* 0x000000ffff037224 */ /* 0x000fe400078e0a00 */
[----:B------:R-:W-:Y:S02]  /*5770*/  IMAD R0, R26, R0, R5 ;  /* 0x000000001a007224 */ /* 0x000fe400078e0205 */
[----:B--2---:R-:W-:-:S02]  /*5780*/  IMAD R3, R3, R30, R14 ;  /* 0x0000001e03037224 */ /* 0x004fc400078e020e */
[----:B------:R-:W-:Y:S02]  /*5790*/  @P0 IMAD R21, R15, R13, R24 ;  /* 0x0000000d0f150224 */ /* 0x000fe400078e0218 */
[----:B------:R-:W-:Y:S01]  /*57a0*/  IMAD R5, R3, R20, R12 ;  /* 0x0000001403057224 */ /* 0x000fe200078e020c */
[----:B------:R-:W-:Y:S01]  /*57b0*/  PRMT R3, R4, 0x7610, R3 ;  /* 0x0000761004037816 */ /* 0x000fe20000000003 */
[----:B------:R-:W-:-:S05]  /*57c0*/  IMAD R0, R0, R31, R21 ;  /* 0x0000001f00007224 */ /* 0x000fca00078e0215 */
[----:B------:R-:W-:Y:S02]  /*57d0*/  SEL R91, R5, R0, !P0 ;  /* 0x00000000055b7207 */ /* 0x000fe40004000000 */
[----:B------:R-:W-:-:S07]  /*57e0*/  SEL R0, R0, R5, !P0 ;  /* 0x0000000500007207 */ /* 0x000fce0004000000 */
.L_x_160:
[----:B------:R-:W-:Y:S01]  /*57f0*/  LOP3.LUT P0, RZ, R3, 0xff, RZ, 0xc0, !PT ;  /* 0x000000ff03ff7812 */ /* 0x000fe2000780c0ff */
[----:B------:R-:W-:-:S12]  /*5800*/  IMAD.MOV.U32 R90, RZ, RZ, R0 ;  /* 0x000000ffff5a7224 */ /* 0x000fd800078e0000 */
[----:B------:R-:W-:Y:S05]  /*5810*/  @P0 BRA `(.L_x_163) ;  /* 0xffffffb8005c0947 */ /* 0x000fea000383ffff */
[----:B------:R-:W-:Y:S05]  /*5820*/  EXIT ;  /* 0x000000000000794d */ /* 0x000fea0003800000 */
.L_x_4:
[----:B0-----:R-:W-:Y:S01]  /*5830*/  ULDC.64 UR4, c[0x0][0x650] ;  /* 0x0001940000047ab9 */ /* 0x001fe20000000a00 */
        /* <DEDUP_REMOVED lines=25> */
.L_x_165:
[--C-:B------:R-:W-:Y:S01]  /*59d0*/  SHF.R.U64 R12, R10, R14, R11.reuse ;  /* 0x0000000e0a0c7219 */ /* 0x100fe2000000120b */
[----:B------:R-:W0:Y:S01]  /*59e0*/  LDC R22, c[0x0][0x618] ;  /* 0x00018600ff167b82 */ /* 0x000e220000000800 */
[----:B------:R-:W-:Y:S01]  /*59f0*/  I2FP.F32.U32 R6, R4 ;  /* 0x0000000400067245 */ /* 0x000fe20000201000 */
[----:B------:R-:W-:Y:S01]  /*5a00*/  ULDC UR4, c[0x0][0x150] ;  /* 0x0000540000047ab9 */ /* 0x000fe20000000800 */
[----:B------:R-:W-:Y:S02]  /*5a10*/  SHF.R.U32.HI R5, RZ, R14, R11 ;  /* 0x0000000eff057219 */ /* 0x000fe4000001160b */
[----:B------:R-:W-:Y:S01]  /*5a20*/  IADD3 R9, P0, RZ, -R12, RZ ;  /* 0x8000000cff097210 */ /* 0x000fe20007f1e0ff */
[----:B------:R-:W-:Y:S01]  /*5a30*/  FMUL R11, R6, UR4 ;  /* 0x00000004060b7c20 */ /* 0x000fe20008400000 */
[----:B------:R-:W-:Y:S01]  /*5a40*/  ULDC UR4, c[0x0][0x154] ;  /* 0x0000550000047ab9 */ /* 0x000fe20000000800 */
[----:B------:R-:W1:Y:S02]  /*5a50*/  LDC.64 R24, c[0x0][0x640] ;  /* 0x00019000ff187b82 */ /* 0x000e640000000a00 */
[----:B------:R-:W-:-:S02]  /*5a60*/  IMAD.X R5, RZ, RZ, ~R5, P0 ;  /* 0x000000ffff057224 */ /* 0x000fc400000e0e05 */
[----:B------:R-:W2:Y:S01]  /*5a70*/  F2I.U32.TRUNC.NTZ R11, R11 ;  /* 0x0000000b000b7305 */ /* 0x000ea2000020f000 */
[----:B------:R-:W-:-:S03]  /*5a80*/  IMAD.WIDE.U32 R6, R9, R20, R16 ;  /* 0x0000001409067225 */ /* 0x000fc600078e0010 */
[----:B------:R-:W3:Y:S01]  /*5a90*/  LDC R13, c[0x0][0x144] ;  /* 0x00005100ff0d7b82 */ /* 0x000ee20000000800 */
[----:B------:R-:W-:-:S04]  /*5aa0*/  IMAD R8, R5, R20, RZ ;  /* 0x0000001405087224 */ /* 0x000fc800078e02ff */
[----:B------:R-:W-:Y:S02]  /*5ab0*/  IMAD R5, R9, R21, R8 ;  /* 0x0000001509057224 */ /* 0x000fe400078e0208 */
[----:B------:R-:W-:Y:S01]  /*5ac0*/  IMAD.MOV.U32 R8, RZ, RZ, -0x1 ;  /* 0xffffffffff087424 */ /* 0x000fe200078e00ff */
[----:B------:R-:W4:Y:S01]  /*5ad0*/  LDC R14, c[0x0][0x608] ;  /* 0x00018200ff0e7b82 */ /* 0x000f220000000800 */
[----:B------:R-:W-:Y:S01]  /*5ae0*/  IMAD.IADD R5, R7, 0x1, R5 ;  /* 0x0000000107057824 */ /* 0x000fe200078e0205 */
[----:B------:R-:W-:-:S04]  /*5af0*/  I2FP.F32.U32 R7, R3 ;  /* 0x0000000300077245 */ /* 0x000fc80000201000 */
[-C--:B0-----:R-:W-:Y:S01]  /*5b00*/  SHF.R.U64 R10, R6, R22.reuse, R5 ;  /* 0x00000016060a7219 */ /* 0x081fe20000001205 */
[----:B--2---:R-:W-:Y:S01]  /*5b10*/  IMAD.MOV R6, RZ, RZ, -R11 ;  /* 0x000000ffff067224 */ /* 0x004fe200078e0a0b */
[----:B------:R-:W0:Y:S01]  /*5b20*/  LDC R9, c[0x0][0x658] ;  /* 0x00019600ff097b82 */ /* 0x000e220000000800 */
[----:B-1----:R-:W-:Y:S01]  /*5b30*/  ISETP.NE.U32.AND P0, PT, R24, RZ, PT ;  /* 0x000000ff1800720c */ /* 0x002fe20003f05070 */
[----:B------:R-:W-:Y:S01]  /*5b40*/  FMUL R7, R7, UR4 ;  /* 0x0000000407077c20 */ /* 0x000fe20008400000 */
[----:B------:R-:W-:Y:S02]  /*5b50*/  SHF.R.U32.HI R5, RZ, R22, R5 ;  /* 0x00000016ff057219 */ /* 0x000fe40000011605 */
[----:B------:R-:W-:-:S03]  /*5b60*/  ISETP.NE.AND.EX P0, PT, R25, RZ, PT, P0 ;  /* 0x000000ff1900720c */ /* 0x000fc60003f05300 */
[----:B------:R-:W1:Y:S01]  /*5b70*/  LDC R20, c[0x0][0x148] ;  /* 0x00005200ff147b82 */ /* 0x000e620000000800 */
[----:B---3--:R-:W-:Y:S02]  /*5b80*/  IMAD R23, R13, R6, R4 ;  /* 0x000000060d177224 */ /* 0x008fe400078e0204 */
[----:B------:R-:W-:-:S05]  /*5b90*/  IMAD.MOV.U32 R6, RZ, RZ, 0x1 ;  /* 0x00000001ff067424 */ /* 0x000fca00078e00ff */
[----:B------:R-:W2:Y:S01]  /*5ba0*/  LDC R21, c[0x0][0x600] ;  /* 0x00018000ff157b82 */ /* 0x000ea20000000800 */
[-CC-:B----4-:R-:W-:Y:S02]  /*5bb0*/  SHF.R.U64 R13, R10, R14.reuse, R5.reuse ;  /* 0x0000000e0a0d7219 */ /* 0x190fe40000001205 */
[----:B------:R-:W-:Y:S02]  /*5bc0*/  SHF.R.U32.HI R4, RZ, R14, R5 ;  /* 0x0000000eff047219 */ /* 0x000fe40000011605 */
[----:B------:R3:W4:Y:S03]  /*5bd0*/  F2I.U32.TRUNC.NTZ R14, R7 ;  /* 0x00000007000e7305 */ /* 0x000726000020f000 */
[----:B------:R-:W1:Y:S01]  /*5be0*/  LDC R26, c[0x0][0x648] ;  /* 0x00019200ff1a7b82 */ /* 0x000e620000000800 */
[-C--:B0-----:R-:W-:Y:S02]  /*5bf0*/  SHF.R.U64 R15, R13, R9.reuse, R4 ;  /* 0x000000090d0f7219 */ /* 0x081fe40000001204 */
[----:B------:R-:W-:-:S02]  /*5c00*/  SHF.L.U32 R8, R8, R9, RZ ;  /* 0x0000000908087219 */ /* 0x000fc400000006ff */
[-C--:B------:R-:W-:Y:S01]  /*5c10*/  SHF.R.U32.HI R5, RZ, R9.reuse, R4 ;  /* 0x00000009ff057219 */ /* 0x080fe20000011604 */
[----:B------:R-:W-:Y:S01]  /*5c20*/  IMAD.MOV.U32 R4, RZ, RZ, R15 ;  /* 0x000000ffff047224 */ /* 0x000fe200078e000f */
[----:B------:R-:W-:Y:S01]  /*5c30*/  SHF.L.U32 R22, R6, R9, RZ ;  /* 0x0000000906167219 */ /* 0x000fe200000006ff */
[----:B------:R-:W0:Y:S01]  /*5c40*/  LDC R27, c[0x0][0x638] ;  /* 0x00018e00ff1b7b82 */ /* 0x000e220000000800 */
[----:B------:R-:W-:-:S07]  /*5c50*/  LOP3.LUT R28, RZ, R8, RZ, 0x33, !PT ;  /* 0x00000008ff1c7212 */ /* 0x000fce00078e33ff */
        /* <DEDUP_REMOVED lines=12> */
.L_x_166:
[----:B------:R-:W-:Y:S01]  /*5d20*/  ISETP.NE.AND P0, PT, R2, 0x1, PT ;  /* 0x000000010200780c */ /* 0x000fe20003f05270 */
[----:B--2---:R-:W-:Y:S01]  /*5d30*/  VIADD R7, R21, 0xffffffff ;  /* 0xffffffff15077836 */ /* 0x004fe20000000000 */
[----:B-1----:R-:W-:Y:S01]  /*5d40*/  SHF.R.U64 R5, R4, R26, R5 ;  /* 0x0000001a04057219 */ /* 0x002fe20000001205 */
[----:B------:R-:W-:Y:S01]  /*5d50*/  IMAD.MOV R14, RZ, RZ, -R14 ;  /* 0x000000ffff0e7224 */ /* 0x000fe200078e0a0e */
[----:B------:R-:W-:Y:S01]  /*5d60*/  LOP3.LUT R4, R13, R28, RZ, 0xc0, !PT ;  /* 0x0000001c0d047212 */ /* 0x000fe200078ec0ff */
[----:B------:R-:W-:Y:S01]  /*5d70*/  IMAD.MOV.U32 R8, RZ, RZ, R12 ;  /* 0x000000ffff087224 */ /* 0x000fe200078e000c */
[----:B------:R-:W-:Y:S01]  /*5d80*/  LOP3.LUT R10, R10, R7, RZ, 0xc0, !PT ;  /* 0x000000070a0a7212 */ /* 0x000fe200078ec0ff */
[----:B------:R-:W-:Y:S02]  /*5d90*/  IMAD.MOV R6, RZ, RZ, -R5 ;  /* 0x000000ffff067224 */ /* 0x000fe400078e0a05 */
[----:B------:R-:W-:-:S04]  /*5da0*/  IMAD R4, R22, R5, R4 ;  /* 0x0000000516047224 */ /* 0x000fc800078e0204 */
[----:B------:R-:W-:Y:S02]  /*5db0*/  @P0 IMAD R23, R20, R14, R3 ;  /* 0x0000000e14170224 */ /* 0x000fe400078e0203 */
[----:B0-----:R-:W-:Y:S02]  /*5dc0*/  IMAD R3, R6, R27, R15 ;  /* 0x0000001b06037224 */ /* 0x001fe400078e020f */
[----:B------:R-:W-:Y:S02]  /*5dd0*/  IMAD R7, R4, R29, R23 ;  /* 0x0000001d04077224 */ /* 0x000fe400078e0217 */
[----:B------:R-:W-:Y:S02]  /*5de0*/  IMAD R4, R3, R21, R10 ;  /* 0x0000001503047224 */ /* 0x000fe400078e020a */
[----:B------:R-:W-:-:S03]  /*5df0*/  IMAD.MOV.U32 R6, RZ, RZ, 0x1 ;  /* 0x00000001ff067424 */ /* 0x000fc600078e00ff */
[----:B------:R-:W-:Y:S02]  /*5e00*/  SEL R9, R4, R7, !P0 ;  /* 0x0000000704097207 */ /* 0x000fe40004000000 */
[----:B------:R-:W-:-:S07]  /*5e10*/  SEL R7, R7, R4, !P0 ;  /* 0x0000000407077207 */ /* 0x000fce0004000000 */
.L_x_164:
[----:B------:R-:W-:-:S08]  /*5e20*/  NOP ;  /* 0x0000000000007918 */ /* 0x000fd00000000000 */
[----:B------:R-:W0:-:S00]  /*5e30*/  USETMAXREG.DEALLOC.CTAPOOL 0x28 ;  /* 0x00000028000079c8 */ /* 0x000e0000080e0500 */
[----:B0-----:R-:W-:-:S13]  /*5e40*/  ISETP.NE.AND P0, PT, R0, RZ, PT ;  /* 0x000000ff0000720c */ /* 0x001fda0003f05270 */
[----:B------:R-:W-:Y:S05]  /*5e50*/  @P0 EXIT ;  /* 0x000000000000094d */ /* 0x000fea0003800000 */
[----:B------:R-:W-:Y:S01]  /*5e60*/  LOP3.LUT P0, RZ, R6, 0xff, RZ, 0xc0, !PT ;  /* 0x000000ff06ff7812 */ /* 0x000fe2000780c0ff */
[----:B------:R-:W-:Y:S02]  /*5e70*/  IMAD.MOV.U32 R0, RZ, RZ, 0x1 ;  /* 0x00000001ff007424 */ /* 0x000fe400078e00ff */
[----:B------:R-:W-:-:S10]  /*5e80*/  IMAD.MOV.U32 R12, RZ, RZ, RZ ;  /* 0x000000ffff0c7224 */ /* 0x000fd400078e00ff */
[----:B------:R-:W-:Y:S05]  /*5e90*/  @!P0 BRA `(.L_x_167) ;  /* 0x0000000c00308947 */ /* 0x000fea0003800000 */
[----:B------:R-:W0:Y:S01]  /*5ea0*/  LDC R0, c[0x0][0x28c] ;  /* 0x0000a300ff007b82 */ /* 0x000e220000000800 */
[----:B------:R-:W-:Y:S01]  /*5eb0*/  ULDC UR5, c[0x0][0x600] ;  /* 0x0001800000057ab9 */ /* 0x000fe20000000800 */
[----:B------:R-:W-:Y:S01]  /*5ec0*/  ULDC UR4, c[0x0][0xc] ;  /* 0x0000030000047ab9 */ /* 0x000fe20000000800 */
[----:B------:R-:W-:Y:S01]  /*5ed0*/  UIADD3 UR16, UR5, -0x1, URZ ;  /* 0xffffffff05107890 */ /* 0x000fe2000fffe03f */
[C---:B------:R-:W-:Y:S01]  /*5ee0*/  LOP3.LUT P2, RZ, R18.reuse, 0x7f, RZ, 0xc0, !PT ;  /* 0x0000007f12ff7812 */ /* 0x040fe2000784c0ff */
[----:B------:R-:W-:Y:S01]  /*5ef0*/  ULDC UR6, c[0x0][0x658] ;  /* 0x0001960000067ab9 */ /* 0x000fe20000000800 */
[----:B------:R-:W-:Y:S01]  /*5f00*/  ULDC UR5, c[0x0][0x10] ;  /* 0x0000040000057ab9 */ /* 0x000fe20000000800 */
[----:B------:R-:W-:Y:S01]  /*5f10*/  UMOV UR7, 0xffffffff ;  /* 0xffffffff00077882 */ /* 0x000fe20000000000 */
[----:B------:R-:W-:Y:S01]  /*5f20*/  UMOV UR8, 0x1 ;  /* 0x0000000100087882 */ /* 0x000fe20000000000 */
[----:B------:R-:W-:Y:S01]  /*5f30*/  UIMAD.WIDE.U32 UR4, UR4, UR5, URZ ;  /* 0x00000005040472a5 */ /* 0x000fe2000f8e003f */
[----:B------:R-:W-:Y:S01]  /*5f40*/  LOP3.LUT P0, RZ, R18, 0x1f, RZ, 0xc0, !PT ;  /* 0x0000001f12ff7812 */ /* 0x000fe2000780c0ff */
[----:B------:R-:W-:Y:S01]  /*5f50*/  USHF.L.U32 UR7, UR7, UR6, URZ ;  /* 0x0000000607077299 */ /* 0x000fe2000800063f */
[----:B------:R-:W-:Y:S01]  /*5f60*/  BSSY B0, `(.L_x_167) ;  /* 0x00000bf000007945 */ /* 0x000fe20003800000 */
[----:B------:R-:W-:Y:S01]  /*5f70*/  USHF.L.U32 UR18, UR8, UR6, URZ ;  /* 0x0000000608127299 */ /* 0x000fe2000800063f */
[----:B------:R-:W-:Y:S01]  /*5f80*/  IMAD.MOV.U32 R13, RZ, RZ, 0x1 ;  /* 0x00000001ff0d7424 */ /* 0x000fe200078e00ff */
[----:B------:R-:W-:Y:S01]  /*5f90*/  LOP3.LUT R11, R19, 0x2, RZ, 0xfc, !PT ;  /* 0x00000002130b7812 */ /* 0x000fe200078efcff */
[----:B------:R-:W-:Y:S01]  /*5fa0*/  ULDC UR6, c[0x0][0x14] ;  /* 0x0000050000067ab9 */ /* 0x000fe20000000800 */
[----:B------:R-:W-:Y:S01]  /*5fb0*/  PLOP3.LUT P0, PT, P0, P2, PT, 0x8a, 0x0 ;  /* 0x000000000000781c */ /* 0x000fe20000705172 */
[----:B------:R-:W-:Y:S01]  /*5fc0*/  UIMAD.WIDE.U32 UR20, UR4, UR6, URZ ;  /* 0x00000006041472a5 */ /* 0x000fe2000f8e003f */
[----:B------:R-:W-:Y:S01]  /*5fd0*/  IMAD.MOV.U32 R12, RZ, RZ, RZ ;  /* 0x000000ffff0c7224 */ /* 0x000fe200078e00ff */
[----:B------:R-:W-:-:S02]  /*5fe0*/  UIMAD UR13, UR5, UR6, URZ ;  /* 0x00000006050d72a4 */ /* 0x000fc4000f8e023f */
[----:B------:R-:W-:Y:S01]  /*5ff0*/  ULOP3.LUT UR17, URZ, UR7, URZ, 0x33, !UPT ;  /* 0x000000073f117292 */ /* 0x000fe2000f8e333f */
[----:B0-----:R-:W-:Y:S01]  /*6000*/  VIADD R0, R0, 0x1f ;  /* 0x0000001f00007836 */ /* 0x001fe20000000000 */
[----:B------:R-:W-:Y:S01]  /*6010*/  UIADD3 UR13, UR21, UR13, URZ ;  /* 0x0000000d150d7290 */ /* 0x000fe2000fffe03f */
[----:B------:R-:W-:-:S03]  /*6020*/  ULDC.64 UR22, c[0x0][0x198] ;  /* 0x0000660000167ab9 */ /* 0x000fc60000000a00 */
[----:B------:R-:W-:-:S04]  /*6030*/  SHF.R.S32.HI R3, RZ, 0x1f, R0 ;  /* 0x0000001fff037819 */ /* 0x000fc80000011400 */
[----:B------:R-:W-:Y:S01]  /*6040*/  LEA.HI R3, R3, R0, RZ, 0x5 ;  /* 0x0000000003037211 */ /* 0x000fe200078f28ff */
[----:B------:R-:W-:-:S03]  /*6050*/  IMAD.MOV.U32 R0, RZ, RZ, 0x1 ;  /* 0x00000001ff007424 */ /* 0x000fc600078e00ff */
[----:B------:R-:W-:-:S05]  /*6060*/  SHF.R.S32.HI R3, RZ, 0x5, R3 ;  /* 0x00000005ff037819 */ /* 0x000fca0000011403 */
[----:B------:R-:W-:-:S07]  /*6070*/  VIADD R10, R3, 0x1 ;  /* 0x00000001030a7836 */ /* 0x000fce0000000000 */
.L_x_179:
[----:B------:R-:W-:-:S03]  /*6080*/  UMOV UR4, 0xffffffff ;  /* 0xffffffff00047882 */ /* 0x000fc60000000000 */
[----:B------:R-:W-:Y:S05]  /*6090*/  BRA.DIV UR4, `(.L_x_168) ;  /* 0x0000001a04207947 */ /* 0x000fea000b800000 */
[----:B------:R-:W-:-:S13]  /*60a0*/  ELECT P6, URZ, PT ;  /* 0x00000000003f782f */ /* 0x000fda00038c0000 */
.L_x_208:
[----:B------:R-:W0:Y:S01]  /*60b0*/  LDC R4, c[0x0][0x28c] ;  /* 0x0000a300ff047b82 */ /* 0x000e220000000800 */
[----:B------:R-:W-:Y:S01]  /*60c0*/  BSSY B1, `(.L_x_169) ;  /* 0x0000037000017945 */ /* 0x000fe20003800000 */
[----:B0-----:R-:W-:-:S13]  /*60d0*/  ISETP.LT.OR P6, PT, R4, 0x1, !P6 ;  /* 0x000000010400780c */ /* 0x001fda00077c1670 */
[----:B------:R-:W-:Y:S05]  /*60e0*/  @P6 BRA `(.L_x_170) ;  /* 0x0000000000d06947 */ /* 0x000fea0003800000 */
[----:B------:R-:W-:Y:S02]  /*60f0*/  IMAD.SHL.U32 R15, R9, 0x40, RZ ;  /* 0x00000040090f7824 */ /* 0x000fe400078e00ff */
[----:B------:R-:W-:Y:S02]  /*6100*/  IMAD.SHL.U32 R18, R7, 0x100, RZ ;  /* 0x0000010007127824 */ /* 0x000fe400078e00ff */
[----:B------:R-:W-:Y:S02]  /*6110*/  IMAD.MOV.U32 R20, RZ, RZ, RZ ;  /* 0x000000ffff147224 */ /* 0x000fe400078e00ff */
[----:B------:R-:W-:Y:S02]  /*6120*/  IMAD.MOV.U32 R4, RZ, RZ, R10 ;  /* 0x000000ffff047224 */ /* 0x000fe400078e000a */
[----:B------:R-:W-:Y:S02]  /*6130*/  IMAD.MOV.U32 R5, RZ, RZ, R0 ;  /* 0x000000ffff057224 */ /* 0x000fe400078e0000 */
[----:B------:R-:W-:-:S07]  /*6140*/  IMAD.MOV.U32 R6, RZ, RZ, R12 ;  /* 0x000000ffff067224 */ /* 0x000fce00078e000c */
.L_x_174:
[----:B------:R-:W0:Y:S01]  /*6150*/  S2R R14, SR_CgaCtaId ;  /* 0x00000000000e7919 */ /* 0x000e220000008800 */
[----:B------:R-:W-:Y:S01]  /*6160*/  MOV R7, 0x400 ;  /* 0x0000040000077802 */ /* 0x000fe20000000f00 */
[----:B------:R-:W1:Y:S03]  /*6170*/  @!P2 LDC R9, c[0x0][0x500] ;  /* 0x00014000ff09ab82 */ /* 0x000e660000000800 */
[----:B0-----:R-:W-:Y:S02]  /*6180*/  LEA R21, R14, R7, 0x18 ;  /* 0x000000070e157211 */ /* 0x001fe400078ec0ff */
[----:B------:R-:W-:-:S03]  /*6190*/  SHF.L.U32 R7, R5, 0x1f, RZ ;  /* 0x0000001f05077819 */ /* 0x000fc600000006ff */
[----:B------:R-:W-:-:S04]  /*61a0*/  IMAD R14, R6, 0x8, R21 ;  /* 0x00000008060e7824 */ /* 0x000fc800078e0215 */
[----:B------:R-:W0:Y:S02]  /*61b0*/  SYNCS.PHASECHK.TRANS64.TRYWAIT P1, [R14+URZ+0xb0], R7 ;  /* 0x0000b0070e0075a7 */ /* 0x000e24000802017f */
[----:B01----:R-:W-:Y:S05]  /*61c0*/  @!P1 BRA `(.L_x_171) ;  /* 0x0000001400f49947 */ /* 0x003fea0003800000 */
.L_x_209:
[----:B0-----:R-:W-:Y:S01]  /*61d0*/  PRMT R7, R11, 0x9910, RZ ;  /* 0x000099100b077816 */ /* 0x001fe200000000ff */
[----:B------:R0:W-:Y:S03]  /*61e0*/  @!P2 SYNCS.ARRIVE.TRANS64 RZ, [R14+URZ], R9 ;  /* 0x000000090effa9a7 */ /* 0x0001e6000800003f */
[----:B------:R-:W-:-:S13]  /*61f0*/  ISETP.NE.AND P1, PT, R7, 0x2, PT ;  /* 0x000000020700780c */ /* 0x000fda0003f25270 */
[----:B0-----:R-:W-:Y:S05]  /*6200*/  @P1 BRA `(.L_x_172) ;  /* 0x0000000000041947 */ /* 0x001fea0003800000 */
[----:B------:R-:W-:Y:S01]  /*6210*/  BPT.TRAP 0x1 ;  /* 0x000000040000795c */ /* 0x000fe20000300000 */
.L_x_172:
[----:B------:R-:W-:Y:S05]  /*6220*/  @P0 BRA `(.L_x_173) ;  /* 0x0000000000040947 */ /* 0x000fea0003800000 */
[----:B------:R-:W-:Y:S01]  /*6230*/  BPT.TRAP 0x1 ;  /* 0x000000040000795c */ /* 0x000fe20000300000 */
.L_x_173:
[--C-:B------:R-:W-:Y:S01]  /*6240*/  IMAD R7, R6, 0x2000, R21.reuse ;  /* 0x0000200006077824 */ /* 0x100fe200078e0215 */
[----:B------:R-:W-:Y:S01]  /*6250*/  R2UR UR9, R14 ;  /* 0x000000000e0972ca */ /* 0x000fe200000e0000 */
[----:B------:R-:W-:Y:S01]  /*6260*/  IMAD R21, R6, 0x800, R21 ;  /* 0x0000080006157824 */ /* 0x000fe200078e0215 */
[----:B------:R-:W-:Y:S01]  /*6270*/  UIADD3 UR4, UP0, UR22, 0xf0, URZ ;  /* 0x000000f016047890 */ /* 0x000fe2000ff1e03f */
[----:B------:R-:W-:Y:S01]  /*6280*/  VIADD R4, R4, 0xffffffff ;  /* 0xffffffff04047836 */ /* 0x000fe20000000000 */
[----:B------:R-:W-:Y:S01]  /*6290*/  R2UR UR5, R7 ;  /* 0x00000000070572ca */ /* 0x000fe200000e0000 */
[----:B------:R-:W-:Y:S01]  /*62a0*/  UIADD3 UR24, UP1, UR22, 0x1f0, URZ ;  /* 0x000001f016187890 */ /* 0x000fe2000ff3e03f */
[----:B------:R-:W-:Y:S01]  /*62b0*/  R2UR UR8, R21 ;  /* 0x00000000150872ca */ /* 0x000fe200000e0000 */
[----:B------:R-:W-:Y:S01]  /*62c0*/  VIADD R6, R6, 0x1 ;  /* 0x0000000106067836 */ /* 0x000fe20000000000 */
[----:B------:R-:W-:Y:S01]  /*62d0*/  R2UR UR11, R18 ;  /* 0x00000000120b72ca */ /* 0x000fe200000e0000 */
[----:B------:R-:W-:Y:S01]  /*62e0*/  UIADD3.X UR25, URZ, UR23, URZ, UP1, !UPT ;  /* 0x000000173f197290 */ /* 0x000fe20008ffe43f */
[----:B------:R-:W-:Y:S01]  /*62f0*/  R2UR UR10, R20 ;  /* 0x00000000140a72ca */ /* 0x000fe200000e0000 */
[----:B------:R-:W-:Y:S01]  /*6300*/  UMOV UR6, 0x0 ;  /* 0x0000000000067882 */ /* 0x000fe20000000000 */
[----:B------:R-:W-:Y:S01]  /*6310*/  R2UR UR12, R8 ;  /* 0x00000000080c72ca */ /* 0x000fe200000e0000 */
[----:B------:R-:W-:Y:S01]  /*6320*/  UMOV UR7, 0x10000000 ;  /* 0x1000000000077882 */ /* 0x000fe20000000000 */
[----:B------:R-:W-:Y:S01]  /*6330*/  R2UR UR19, R15 ;  /* 0x000000000f1372ca */ /* 0x000fe200000e0000 */
[----:B------:R-:W-:Y:S01]  /*6340*/  VIADD R20, R20, 0x20 ;  /* 0x0000002014147836 */ /* 0x000fe20000000000 */
[----:B------:R-:W-:Y:S01]  /*6350*/  ISETP.GT.AND P3, PT, R4, 0x1, PT ;  /* 0x000000010400780c */ /* 0x000fe20003f64270 */
[----:B------:R-:W-:Y:S01]  /*6360*/  UIADD3 UR14, UR5, 0x280, URZ ;  /* 0x00000280050e7890 */ /* 0x000fe2000fffe03f */
[----:B------:R-:W-:Y:S01]  /*6370*/  ISETP.NE.AND P1, PT, R6, 0x16, PT ;  /* 0x000000160600780c */ /* 0x000fe20003f25270 */
[----:B------:R-:W-:-:S02]  /*6380*/  UIADD3.X UR5, URZ, UR23, URZ, UP0, !UPT ;  /* 0x000000173f057290 */ /* 0x000fc400087fe43f */
[----:B------:R-:W-:Y:S01]  /*6390*/  UIADD3 UR15, UR8, 0x2c280, URZ ;  /* 0x0002c280080f7890 */ /* 0x000fe2000fffe03f */
[----:B------:R-:W-:Y:S02]  /*63a0*/  SEL R14, RZ, 0x1, P1 ;  /* 0x00000001ff0e7807 */ /* 0x000fe40000800000 */
[----:B------:R-:W-:Y:S01]  /*63b0*/  UMOV UR8, UR14 ;  /* 0x0000000e00087c82 */ /* 0x000fe20008000000 */
[----:B------:R-:W-:Y:S02]  /*63c0*/  SEL R6, R6, RZ, P1 ;  /* 0x000000ff06067207 */ /* 0x000fe40000800000 */
[----:B------:R-:W-:Y:S01]  /*63d0*/  LOP3.LUT R5, R5, R14, RZ, 0x3c, !PT ;  /* 0x0000000e05057212 */ /* 0x000fe200078e3cff */
[----:B------:R0:W-:Y:S02]  /*63e0*/  UTMALDG.3D [UR8], [UR4], desc[UR6] ;  /* 0x00000608040075b4 */ /* 0x0001e40008011000 */
[----:B0-----:R-:W-:Y:S01]  /*63f0*/  UMOV UR8, UR15 ;  /* 0x0000000f00087c82 */ /* 0x001fe20008000000 */
[----:B------:R-:W-:-:S02]  /*6400*/  UMOV UR11, UR19 ;  /* 0x00000013000b7c82 */ /* 0x000fc40008000000 */
[----:B------:R0:W-:Y:S02]  /*6410*/  UTMALDG.3D [UR8], [UR24], desc[UR6] ;  /* 0x00000608180075b4 */ /* 0x0001e40008011000 */
[----:B0-----:R-:W-:Y:S05]  /*6420*/  @P3 BRA `(.L_x_174) ;  /* 0xfffffffc00483947 */ /* 0x001fea000383ffff */
.L_x_170:
[----:B------:R-:W-:Y:S05]  /*6430*/  BSYNC B1 ;  /* 0x0000000000017941 */ /* 0x000fea0003800000 */
.L_x_169:
[----:B------:R-:W-:Y:S01]  /*6440*/  LOP3.LUT P3, RZ, R13, 0xff, RZ, 0xc0, !PT ;  /* 0x000000ff0dff7812 */ /* 0x000fe2000786c0ff */
[----:B------:R-:W-:Y:S01]  /*6450*/  IMAD.IADD R12, R3, 0x1, R12 ;  /* 0x00000001030c7824 */ /* 0x000fe200078e020c */
[----:B------:R-:W-:Y:S01]  /*6460*/  IADD3 R16, P4, R16, UR20, RZ ;  /* 0x0000001410107c10 */ /* 0x000fe2000ff9e0ff */
[----:B------:R-:W-:Y:S01]  /*6470*/  ULDC.64 UR4, c[0x0][0x650] ;  /* 0x0001940000047ab9 */ /* 0x000fe20000000a00 */
[----:B------:R-:W-:Y:S01]  /*6480*/  BSSY B1, `(.L_x_175) ;  /* 0x000006a000017945 */ /* 0x000fe20003800000 */
[----:B------:R-:W-:Y:S01]  /*6490*/  IMAD.MOV.U32 R9, RZ, RZ, -0x1 ;  /* 0xffffffffff097424 */ /* 0x000fe200078e00ff */
[----:B------:R-:W-:Y:S01]  /*64a0*/  ISETP.GT.U32.AND P1, PT, R12, 0x15, PT ;  /* 0x000000150c00780c */ /* 0x000fe20003f24070 */
[----:B------:R-:W-:Y:S01]  /*64b0*/  IMAD.MOV.U32 R8, RZ, RZ, -0x1 ;  /* 0xffffffffff087424 */ /* 0x000fe200078e00ff */
[----:B------:R-:W-:Y:S02]  /*64c0*/  IADD3.X R17, R17, UR13, RZ, P4, !PT ;  /* 0x0000000d11117c10 */ /* 0x000fe4000a7fe4ff */
[----:B------:R-:W-:-:S02]  /*64d0*/  ISETP.LT.U32.AND P1, PT, R3, 0x16, P1 ;  /* 0x000000160300780c */ /* 0x000fc40000f21070 */
[----:B------:R-:W-:Y:S01]  /*64e0*/  PRMT R13, RZ, 0x7610, R13 ;  /* 0x00007610ff0d7816 */ /* 0x000fe2000000000d */
[----:B------:R-:W0:Y:S01]  /*64f0*/  @P3 S2R R5, SR_CgaCtaId ;  /* 0x0000000000053919 */ /* 0x000e220000008800 */
[----:B------:R-:W-:-:S04]  /*6500*/  @P3 MOV R4, 0x400 ;  /* 0x0000040000043802 */ /* 0x000fc80000000f00 */
[----:B0-----:R-:W-:Y:S01]  /*6510*/  @P3 LEA R6, R5, R4, 0x18 ;  /* 0x0000000405063211 */ /* 0x001fe200078ec0ff */
[----:B------:R-:W-:-:S03]  /*6520*/  IMAD.WIDE.U32 R4, R12, -0x45d1745d, RZ ;  /* 0xba2e8ba30c047825 */ /* 0x000fc600078e00ff */
[----:B------:R0:W-:Y:S01]  /*6530*/  @P3 SYNCS.ARRIVE.TRANS64.A1T0 RZ, [R6+URZ+0x178], RZ ;  /* 0x000178ff06ff39a7 */ /* 0x0001e2000810003f */
[----:B------:R-:W-:Y:S02]  /*6540*/  ISETP.GE.U32.AND P3, PT, R3, 0x16, PT ;  /* 0x000000160300780c */ /* 0x000fe40003f66070 */
[----:B------:R-:W-:Y:S02]  /*6550*/  SHF.R.U32.HI R7, RZ, 0x4, R5 ;  /* 0x00000004ff077819 */ /* 0x000fe40000011605 */
[----:B------:R-:W-:Y:S02]  /*6560*/  SEL R5, RZ, 0x1, !P1 ;  /* 0x00000001ff057807 */ /* 0x000fe40004800000 */
[----:B------:R-:W-:Y:S01]  /*6570*/  ISETP.GE.U32.AND P1, PT, R16, UR4, PT ;  /* 0x0000000410007c0c */ /* 0x000fe2000bf26070 */
[----:B------:R-:W-:Y:S01]  /*6580*/  IMAD R12, R7, -0x16, R12 ;  /* 0xffffffea070c7824 */ /* 0x000fe200078e020c */
[----:B------:R-:W-:Y:S02]  /*6590*/  LOP3.LUT R0, R0, R5, RZ, 0x3c, !PT ;  /* 0x0000000500007212 */ /* 0x000fe400078e3cff */
[----:B------:R-:W-:-:S02]  /*65a0*/  ISETP.GE.U32.AND.EX P1, PT, R17, UR5, PT, P1 ;  /* 0x0000000511007c0c */ /* 0x000fc4000bf26110 */
[----:B------:R-:W-:Y:S02]  /*65b0*/  PRMT R4, RZ, 0x7610, R4 ;  /* 0x00007610ff047816 */ /* 0x000fe40000000004 */
[----:B------:R-:W-:Y:S01]  /*65c0*/  @P3 LOP3.LUT R0, R0, 0x1, R7, 0x78, !PT ;  /* 0x0000000100003812 */ /* 0x000fe200078e7807 */
[----:B------:R-:W-:-:S08]  /*65d0*/  IMAD.MOV.U32 R7, RZ, RZ, -0x1 ;  /* 0xffffffffff077424 */ /* 0x000fd000078e00ff */
[----:B0-----:R-:W-:Y:S05]  /*65e0*/  @P1 BRA `(.L_x_176) ;  /* 0x00000004004c1947 */ /* 0x001fea0003800000 */
[----:B------:R-:W-:Y:S01]  /*65f0*/  ULDC.64 UR4, c[0x0][0x628] ;  /* 0x00018a0000047ab9 */ /* 0x000fe20000000a00 */
[----:B------:R-:W0:Y:S01]  /*6600*/  S2R R15, SR_CTAID.X ;  /* 0x00000000000f7919 */ /* 0x000e220000002500 */
[----:B------:R-:W-:Y:S01]  /*6610*/  ISETP.NE.U32.AND P1, PT, RZ, UR4, PT ;  /* 0x00000004ff007c0c */ /* 0x000fe2000bf25070 */
[----:B------:R-:W-:Y:S01]  /*6620*/  ULDC UR7, c[0x0][0x630] ;  /* 0x00018c0000077ab9 */ /* 0x000fe20000000800 */
[----:B------:R-:W-:Y:S01]  /*6630*/  IMAD.MOV.U32 R4, RZ, RZ, R16 ;  /* 0x000000ffff047224 */ /* 0x000fe200078e0010 */
[----:B------:R-:W1:Y:S01]  /*6640*/  S2R R14, SR_CTAID.Y ;  /* 0x00000000000e7919 */ /* 0x000e620000002600 */
[----:B------:R-:W-:Y:S01]  /*6650*/  ISETP.NE.AND.EX P1, PT, RZ, UR5, PT, P1 ;  /* 0x00000005ff007c0c */ /* 0x000fe2000bf25310 */
[----:B------:R-:W-:-:S12]  /*6660*/  IMAD.MOV.U32 R5, RZ, RZ, R17 ;  /* 0x000000ffff057224 */ /* 0x000fd800078e0011 */
[----:B------:R-:W-:Y:S05]  /*6670*/  @!P1 BRA `(.L_x_177) ;  /* 0x0000000000289947 */ /* 0x000fea0003800000 */
[----:B------:R-:W-:Y:S02]  /*6680*/  ULDC UR6, c[0x0][0x634] ;  /* 0x00018d0000067ab9 */ /* 0x000fe40000000800 */
[----:B------:R-:W-:-:S05]  /*6690*/  IADD3 R9, P1, R16, UR6, RZ ;  /* 0x0000000610097c10 */ /* 0x000fca000ff3e0ff */
[----:B------:R-:W-:-:S04]  /*66a0*/  IMAD.X R21, RZ, RZ, R17, P1 ;  /* 0x000000ffff157224 */ /* 0x000fc800008e0611 */
[----:B------:R-:W-:-:S04]  /*66b0*/  IMAD.WIDE.U32 R6, R21, UR4, RZ ;  /* 0x0000000415067c25 */ /* 0x000fc8000f8e00ff */
[----:B------:R-:W-:-:S04]  /*66c0*/  IMAD.WIDE.U32 R6, P1, R9, UR5, R6 ;  /* 0x0000000509067c25 */ /* 0x000fc8000f820006 */
[----:B------:R-:W-:-:S04]  /*66d0*/  IMAD.WIDE.U32 R8, R9, UR4, RZ ;  /* 0x0000000409087c25 */ /* 0x000fc8000f8e00ff */
[----:B------:R-:W-:Y:S01]  /*66e0*/  IMAD.X R5, RZ, RZ, RZ, P1 ;  /* 0x000000ffff057224 */ /* 0x000fe200008e06ff */
[----:B------:R-:W-:Y:S01]  /*66f0*/  IADD3 RZ, P1, R9, R6, RZ ;  /* 0x0000000609ff7210 */ /* 0x000fe20007f3e0ff */
[----:B------:R-:W-:-:S04]  /*6700*/  IMAD.MOV.U32 R4, RZ, RZ, R7 ;  /* 0x000000ffff047224 */ /* 0x000fc800078e0007 */
[----:B------:R-:W-:-:S08]  /*6710*/  IMAD.WIDE.U32.X R4, R21, UR5, R4, P1 ;  /* 0x0000000515047c25 */ /* 0x000fd000088e0404 */
.L_x_177:
[--C-:B------:R-:W-:Y:S01]  /*6720*/  SHF.R.U64 R8, R4, UR7, R5.reuse ;  /* 0x0000000704087c19 */ /* 0x100fe20008001205 */
[----:B------:R-:W-:Y:S01]  /*6730*/  ULDC.64 UR4, c[0x0][0x620] ;  /* 0x0001880000047ab9 */ /* 0x000fe20000000a00 */
[----:B------:R-:W-:Y:S01]  /*6740*/  SHF.R.U32.HI R4, RZ, UR7, R5 ;  /* 0x00000007ff047c19 */ /* 0x000fe20008011605 */
[----:B------:R-:W2:Y:S01]  /*6750*/  LDC R24, c[0x0][0x144] ;  /* 0x00005100ff187b82 */ /* 0x000ea20000000800 */
[----:B------:R-:W-:Y:S01]  /*6760*/  IADD3 R7, P1, RZ, -R8, RZ ;  /* 0x80000008ff077210 */ /* 0x000fe20007f3e0ff */
[----:B------:R-:W-:Y:S01]  /*6770*/  ULDC.64 UR8, c[0x0][0x640] ;  /* 0x0001900000087ab9 */ /* 0x000fe20000000a00 */
[----:B0-----:R-:W-:Y:S01]  /*6780*/  I2FP.F32.U32 R9, R15 ;  /* 0x0000000f00097245 */ /* 0x001fe20000201000 */
[----:B------:R-:W-:Y:S02]  /*6790*/  ULDC UR6, c[0x0][0x608] ;  /* 0x0001820000067ab9 */ /* 0x000fe40000000800 */
[----:B------:R-:W-:Y:S01]  /*67a0*/  IMAD.X R4, RZ, RZ, ~R4, P1 ;  /* 0x000000ffff047224 */ /* 0x000fe200008e0e04 */
[----:B------:R-:W-:Y:S01]  /*67b0*/  ISETP.NE.U32.AND P1, PT, RZ, UR8, PT ;  /* 0x00000008ff007c0c */ /* 0x000fe2000bf25070 */
[----:B------:R-:W0:Y:S02]  /*67c0*/  LDC R21, c[0x0][0x148] ;  /* 0x00005200ff157b82 */ /* 0x000e240000000800 */
[----:B------:R-:W-:Y:S01]  /*67d0*/  IMAD R6, R4, UR4, RZ ;  /* 0x0000000404067c24 */ /* 0x000fe2000f8e02ff */
[----:B------:R-:W-:Y:S01]  /*67e0*/  ISETP.NE.AND.EX P1, PT, RZ, UR9, PT, P1 ;  /* 0x00000009ff007c0c */ /* 0x000fe2000bf25310 */
[----:B------:R-:W-:Y:S01]  /*67f0*/  IMAD.WIDE.U32 R4, R7, UR4, R16 ;  /* 0x0000000407047c25 */ /* 0x000fe2000f8e0010 */
[----:B------:R-:W-:-:S03]  /*6800*/  ULDC UR4, c[0x0][0x150] ;  /* 0x0000540000047ab9 */ /* 0x000fc60000000800 */
[----:B------:R-:W-:Y:S02]  /*6810*/  IMAD R7, R7, UR5, R6 ;  /* 0x0000000507077c24 */ /* 0x000fe4000f8e0206 */
[----:B------:R-:W-:Y:S01]  /*6820*/  FMUL R6, R9, UR4 ;  /* 0x0000000409067c20 */ /* 0x000fe20008400000 */
[----:B------:R-:W-:Y:S01]  /*6830*/  ULDC UR4, c[0x0][0x618] ;  /* 0x0001860000047ab9 */ /* 0x000fe20000000800 */
[----:B------:R-:W-:Y:S01]  /*6840*/  ULDC UR5, c[0x0][0x154] ;  /* 0x0000550000057ab9 */ /* 0x000fe20000000800 */
[----:B------:R-:W-:-:S03]  /*6850*/  IMAD.IADD R5, R5, 0x1, R7 ;  /* 0x0000000105057824 */ /* 0x000fc600078e0207 */
[----:B------:R-:W3:Y:S02]  /*6860*/  F2I.U32.TRUNC.NTZ R6, R6 ;  /* 0x0000000600067305 */ /* 0x000ee4000020f000 */
[----:B------:R-:W-:Y:S02]  /*6870*/  SHF.R.U64 R9, R4, UR4, R5 ;  /* 0x0000000404097c19 */ /* 0x000fe40008001205 */
[----:B-1----:R-:W-:-:S05]  /*6880*/  I2FP.F32.U32 R4, R14 ;  /* 0x0000000e00047245 */ /* 0x002fca0000201000 */
[----:B------:R-:W-:Y:S01]  /*6890*/  FMUL R22, R4, UR5 ;  /* 0x0000000504167c20 */ /* 0x000fe20008400000 */
[----:B------:R-:W-:Y:S01]  /*68a0*/  SHF.R.U32.HI R4, RZ, UR4, R5 ;  /* 0x00000004ff047c19 */ /* 0x000fe20008011605 */
[----:B------:R-:W-:-:S03]  /*68b0*/  ULDC UR4, c[0x0][0x658] ;  /* 0x0001960000047ab9 */ /* 0x000fc60000000800 */
[--C-:B------:R-:W-:Y:S01]  /*68c0*/  SHF.R.U64 R20, R9, UR6, R4.reuse ;  /* 0x0000000609147c19 */ /* 0x100fe20008001204 */
[----:B------:R-:W1:Y:S01]  /*68d0*/  F2I.U32.TRUNC.NTZ R22, R22 ;  /* 0x0000001600167305 */ /* 0x000e62000020f000 */
[----:B------:R-:W-:Y:S01]  /*68e0*/  SHF.R.U32.HI R5, RZ, UR6, R4 ;  /* 0x00000006ff057c19 */ /* 0x000fe20008011604 */
[----:B---3--:R-:W-:-:S03]  /*68f0*/  IMAD.MOV R6, RZ, RZ, -R6 ;  /* 0x000000ffff067224 */ /* 0x008fc600078e0a06 */
[----:B------:R-:W-:Y:S01]  /*6900*/  SHF.R.U64 R18, R20, UR4, R5 ;  /* 0x0000000414127c19 */ /* 0x000fe20008001205 */
[----:B--2---:R-:W-:Y:S01]  /*6910*/  IMAD R15, R24, R6, R15 ;  /* 0x00000006180f7224 */ /* 0x004fe200078e020f */
[----:B------:R-:W-:-:S03]  /*6920*/  SHF.R.U32.HI R23, RZ, UR4, R5 ;  /* 0x00000004ff177c19 */ /* 0x000fc60008011605 */
[----:B------:R-:W-:Y:S02]  /*6930*/  IMAD.MOV.U32 R4, RZ, RZ, R18 ;  /* 0x000000ffff047224 */ /* 0x000fe400078e0012 */
[----:B------:R-:W-:Y:S01]  /*6940*/  IMAD.MOV.U32 R5, RZ, RZ, R23 ;  /* 0x000000ffff057224 */ /* 0x000fe200078e0017 */
[----:B-1----:R-:W-:Y:S06]  /*6950*/  @!P1 BRA `(.L_x_178) ;  /* 0x0000000000289947 */ /* 0x002fec0003800000 */
[----:B------:R-:W-:Y:S02]  /*6960*/  ULDC UR4, c[0x0][0x64c] ;  /* 0x0001930000047ab9 */ /* 0x000fe40000000800 */
[----:B------:R-:W-:-:S05]  /*6970*/  IADD3 R5, P1, R18, UR4, RZ ;  /* 0x0000000412057c10 */ /* 0x000fca000ff3e0ff */
[----:B------:R-:W-:-:S04]  /*6980*/  IMAD.X R23, RZ, RZ, R23, P1 ;  /* 0x000000ffff177224 */ /* 0x000fc800008e0617 */
[----:B------:R-:W-:-:S04]  /*6990*/  IMAD.WIDE.U32 R6, R23, UR8, RZ ;  /* 0x0000000817067c25 */ /* 0x000fc8000f8e00ff */
[----:B------:R-:W-:-:S04]  /*69a0*/  IMAD.WIDE.U32 R6, P1, R5, UR9, R6 ;  /* 0x0000000905067c25 */ /* 0x000fc8000f820006 */
[----:B------:R-:W-:-:S04]  /*69b0*/  IMAD.WIDE.U32 R4, R5, UR8, RZ ;  /* 0x0000000805047c25 */ /* 0x000fc8000f8e00ff */
[----:B------:R-:W-:Y:S01]  /*69c0*/  IMAD.MOV.U32 R4, RZ, RZ, R7 ;  /* 0x000000ffff047224 */ /* 0x000fe200078e0007 */
[----:B------:R-:W-:Y:S01]  /*69d0*/  IADD3 RZ, P3, R5, R6, RZ ;  /* 0x0000000605ff7210 */ /* 0x000fe20007f7e0ff */
[----:B------:R-:W-:-:S04]  /*69e0*/  IMAD.X R5, RZ, RZ, RZ, P1 ;  /* 0x000000ffff057224 */ /* 0x000fc800008e06ff */
[----:B------:R-:W-:-:S08]  /*69f0*/  IMAD.WIDE.U32.X R4, R23, UR9, R4, P3 ;  /* 0x0000000917047c25 */ /* 0x000fd000098e0404 */
.L_x_178:
[----:B------:R-:W-:Y:S01]  /*6a00*/  ISETP.NE.AND P1, PT, R2, 0x1, PT ;  /* 0x000000010200780c */ /* 0x000fe20003f25270 */
[----:B------:R-:W-:Y:S01]  /*6a10*/  ULDC UR4, c[0x0][0x648] ;  /* 0x0001920000047ab9 */ /* 0x000fe20000000800 */
[----:B------:R-:W-:Y:S01]  /*6a20*/  LOP3.LUT R20, R20, UR17, RZ, 0xc0, !PT ;  /* 0x0000001114147c12 */ /* 0x000fe2000f8ec0ff */
[----:B------:R-:W-:Y:S01]  /*6a30*/  IMAD.MOV R22, RZ, RZ, -R22 ;  /* 0x000000ffff167224 */ /* 0x000fe200078e0a16 */
[----:B------:R-:W-:Y:S01]  /*6a40*/  SHF.R.U64 R5, R4, UR4, R5 ;  /* 0x0000000404057c19 */ /* 0x000fe20008001205 */
[----:B------:R-:W-:Y:S01]  /*6a50*/  ULDC UR4, c[0x0][0x638] ;  /* 0x00018e0000047ab9 */ /* 0x000fe20000000800 */
[----:B------:R-:W-:Y:S01]  /*6a60*/  LOP3.LUT R9, R9, UR16, RZ, 0xc0, !PT ;  /* 0x0000001009097c12 */ /* 0x000fe2000f8ec0ff */
[----:B------:R-:W-:Y:S01]  /*6a70*/  ULDC UR5, c[0x0][0x610] ;  /* 0x0001840000057ab9 */ /* 0x000fe20000000800 */
[----:B------:R-:W-:Y:S02]  /*6a80*/  IMAD.MOV.U32 R4, RZ, RZ, 0x1 ;  /* 0x00000001ff047424 */ /* 0x000fe400078e00ff */
[----:B------:R-:W-:-:S02]  /*6a90*/  IMAD.MOV R7, RZ, RZ, -R5 ;  /* 0x000000ffff077224 */ /* 0x000fc400078e0a05 */
[----:B------:R-:W-:Y:S02]  /*6aa0*/  IMAD R20, R5, UR18, R20 ;  /* 0x0000001205147c24 */ /* 0x000fe4000f8e0214 */
[----:B0-----:R-:W-:Y:S02]  /*6ab0*/  @P1 IMAD R15, R21, R22, R14 ;  /* 0x00000016150f1224 */ /* 0x001fe400078e020e */
[----:B------:R-:W-:Y:S01]  /*6ac0*/  IMAD R18, R7, UR4, R18 ;  /* 0x0000000407127c24 */ /* 0x000fe2000f8e0212 */
[----:B------:R-:W-:Y:S01]  /*6ad0*/  ULDC UR4, c[0x0][0x600] ;  /* 0x0001800000047ab9 */ /* 0x000fe20000000800 */
[----:B------:R-:W-:Y:S02]  /*6ae0*/  IMAD R15, R20, UR5, R15 ;  /* 0x00000005140f7c24 */ /* 0x000fe4000f8e020f */
[----:B------:R-:W-:-:S05]  /*6af0*/  IMAD R18, R18, UR4, R9 ;  /* 0x0000000412127c24 */ /* 0x000fca000f8e0209 */
[----:B------:R-:W-:Y:S02]  /*6b00*/  SEL R9, R18, R15, !P1 ;  /* 0x0000000f12097207 */ /* 0x000fe40004800000 */
[----:B------:R-:W-:-:S07]  /*6b10*/  SEL R7, R15, R18, !P1 ;  /* 0x000000120f077207 */ /* 0x000fce0004800000 */
.L_x_176:
[----:B------:R-:W-:Y:S05]  /*6b20*/  BSYNC B1 ;  /* 0x0000000000017941 */ /* 0x000fea0003800000 */
.L_x_175:
[----:B------:R-:W-:-:S13]  /*6b30*/  LOP3.LUT P1, RZ, R4, 0xff, RZ, 0xc0, !PT ;  /* 0x000000ff04ff7812 */ /* 0x000fda000782c0ff */
[----:B------:R-:W-:Y:S05]  /*6b40*/  @P1 BRA `(.L_x_179) ;  /* 0xfffffff4004c1947 */ /* 0x000fea000383ffff */
[----:B------:R-:W-:Y:S05]  /*6b50*/  BSYNC B0 ;  /* 0x0000000000007941 */ /* 0x000fea0003800000 */
.L_x_167:
[----:B------:R-:W-:-:S03]  /*6b60*/  UMOV UR4, 0xffffffff ;  /* 0xffffffff00047882 */ /* 0x000fc60000000000 */
[----:B------:R-:W-:Y:S05]  /*6b70*/  BRA.DIV UR4, `(.L_x_180) ;  /* 0x0000000e049c7947 */ /* 0x000fea000b800000 */
[----:B------:R-:W-:-:S13]  /*6b80*/  ELECT P6, URZ, PT ;  /* 0x00000000003f782f */ /* 0x000fda00038c0000 */
.L_x_212:
[----:B------:R-:W-:Y:S04]  /*6b90*/  BSSY B0, `(.L_x_181) ;  /* 0x00000cd000007945 */ /* 0x000fe80003800000 */
[----:B------:R-:W-:Y:S05]  /*6ba0*/  @!P6 BRA `(.L_x_182) ;  /* 0x0000000c002ce947 */ /* 0x000fea0003800000 */
[----:B------:R-:W-:-:S04]  /*6bb0*/  LOP3.LUT R19, R19, 0x2, RZ, 0xfc, !PT ;  /* 0x0000000213137812 */ /* 0x000fc800078efcff */
[----:B------:R-:W-:-:S13]  /*6bc0*/  ISETP.NE.AND P0, PT, R19, 0x3, PT ;  /* 0x000000031300780c */ /* 0x000fda0003f05270 */
[----:B------:R-:W-:Y:S05]  /*6bd0*/  @!P0 BRA `(.L_x_183) ;  /* 0x0000000000048947 */ /* 0x000fea0003800000 */
[----:B------:R-:W-:Y:S01]  /*6be0*/  BPT.TRAP 0x1 ;  /* 0x000000040000795c */ /* 0x000fe20000300000 */
.L_x_183:
[----:B------:R-:W0:Y:S01]  /*6bf0*/  S2R R3, SR_CgaCtaId ;  /* 0x0000000000037919 */ /* 0x000e220000008800 */
[----:B------:R-:W-:-:S04]  /*6c00*/  MOV R2, 0x400 ;  /* 0x0000040000027802 */ /* 0x000fc80000000f00 */
[----:B0-----:R-:W-:Y:S02]  /*6c10*/  LEA R3, R3, R2, 0x18 ;  /* 0x0000000203037211 */ /* 0x001fe400078ec0ff */
[----:B------:R-:W-:-:S03]  /*6c20*/  SHF.L.U32 R2, R0, 0x1f, RZ ;  /* 0x0000001f00027819 */ /* 0x000fc600000006ff */
[----:B------:R-:W-:-:S04]  /*6c30*/  VIADD R3, R3, 0xb0 ;  /* 0x000000b003037836 */ /* 0x000fc80000000000 */
[C---:B------:R-:W-:Y:S02]  /*6c40*/  IMAD R7, R12.reuse, 0x8, R3 ;  /* 0x000000080c077824 */ /* 0x040fe400078e0203 */
[----:B------:R-:W-:Y:S02]  /*6c50*/  VIADD R12, R12, 0x1 ;  /* 0x000000010c0c7836 */ /* 0x000fe40000000000 */
[----:B------:R-:W0:Y:S03]  /*6c60*/  SYNCS.PHASECHK.TRANS64.TRYWAIT P0, [R7+URZ], R2 ;  /* 0x00000002070075a7 */ /* 0x000e26000800017f */
[----:B------:R-:W-:-:S04]  /*6c70*/  ISETP.NE.AND P1, PT, R12, 0x16, PT ;  /* 0x000000160c00780c */ /* 0x000fc80003f25270 */
[----:B------:R-:W-:Y:S02]  /*6c80*/  SEL R5, RZ, 0x1, P1 ;  /* 0x00000001ff057807 */ /* 0x000fe40000800000 */
[----:B------:R-:W-:Y:S02]  /*6c90*/  SEL R12, R12, RZ, P1 ;  /* 0x000000ff0c0c7207 */ /* 0x000fe40000800000 */
[----:B------:R-:W-:-:S03]  /*6ca0*/  LOP3.LUT R5, R0, R5, RZ, 0x3c, !PT ;  /* 0x0000000500057212 */ /* 0x000fc600078e3cff */
[----:B------:R-:W-:Y:S01]  /*6cb0*/  IMAD R9, R12, 0x8, R3 ;  /* 0x000000080c097824 */ /* 0x000fe200078e0203 */
[----:B------:R-:W-:Y:S01]  /*6cc0*/  SHF.L.U32 R4, R5, 0x1f, RZ ;  /* 0x0000001f05047819 */ /* 0x000fe200000006ff */
[----:B0-----:R-:W-:Y:S06]  /*6cd0*/  @!P0 BRA `(.L_x_184) ;  /* 0x0000000c00648947 */ /* 0x001fec0003800000 */
.L_x_213:
[----:B------:R-:W1:Y:S01]  /*6ce0*/  SYNCS.PHASECHK.TRANS64.TRYWAIT P0, [R9+URZ], R4 ;  /* 0x00000004090075a7 */ /* 0x000e62000800017f */
[----:B------:R-:W-:-:S05]  /*6cf0*/  VIADD R0, R12, 0x1 ;  /* 0x000000010c007836 */ /* 0x000fca0000000000 */
[----:B------:R-:W-:-:S04]  /*6d00*/  ISETP.NE.AND P1, PT, R0, 0x16, PT ;  /* 0x000000160000780c */ /* 0x000fc80003f25270 */
[----:B0-----:R-:W-:Y:S02]  /*6d10*/  SEL R2, RZ, 0x1, P1 ;  /* 0x00000001ff027807 */ /* 0x001fe40000800000 */
[----:B------:R-:W-:Y:S02]  /*6d20*/  SEL R0, R0, RZ, P1 ;  /* 0x000000ff00007207 */ /* 0x000fe40000800000 */
[----:B------:R-:W-:-:S03]  /*6d30*/  LOP3.LUT R7, R5, R2, RZ, 0x3c, !PT ;  /* 0x0000000205077212 */ /* 0x000fc600078e3cff */
[----:B------:R-:W-:Y:S01]  /*6d40*/  IMAD R6, R0, 0x8, R3 ;  /* 0x0000000800067824 */ /* 0x000fe200078e0203 */
[----:B------:R-:W-:Y:S01]  /*6d50*/  SHF.L.U32 R5, R7, 0x1f, RZ ;  /* 0x0000001f07057819 */ /* 0x000fe200000006ff */
[----:B-1----:R-:W-:Y:S06]  /*6d60*/  @!P0 BRA `(.L_x_185) ;  /* 0x0000000c00548947 */ /* 0x002fec0003800000 */
.L_x_214:
[----:B------:R-:W1:Y:S01]  /*6d70*/  SYNCS.PHASECHK.TRANS64.TRYWAIT P0, [R6+URZ], R5 ;  /* 0x00000005060075a7 */ /* 0x000e62000800017f */
[----:B------:R-:W-:-:S05]  /*6d80*/  VIADD R0, R0, 0x1 ;  /* 0x0000000100007836 */ /* 0x000fca0000000000 */
[----:B------:R-:W-:-:S04]  /*6d90*/  ISETP.NE.AND P1, PT, R0, 0x16, PT ;  /* 0x000000160000780c */ /* 0x000fc80003f25270 */
[----:B------:R-:W-:Y:S02]  /*6da0*/  SEL R2, RZ, 0x1, P1 ;  /* 0x00000001ff027807 */ /* 0x000fe40000800000 */
[----:B------:R-:W-:Y:S02]  /*6db0*/  SEL R0, R0, RZ, P1 ;  /* 0x000000ff00007207 */ /* 0x000fe40000800000 */
[----:B------:R-:W-:-:S03]  /*6dc0*/  LOP3.LUT R7, R7, R2, RZ, 0x3c, !PT ;  /* 0x0000000207077212 */ /* 0x000fc600078e3cff */
[----:B0-----:R-:W-:Y:S01]  /*6dd0*/  IMAD R9, R0, 0x8, R3 ;  /* 0x0000000800097824 */ /* 0x001fe200078e0203 */
[----:B------:R-:W-:Y:S01]  /*6de0*/  SHF.L.U32 R4, R7, 0x1f, RZ ;  /* 0x0000001f07047819 */ /* 0x000fe200000006ff */
[----:B-1----:R-:W-:Y:S06]  /*6df0*/  @!P0 BRA `(.L_x_186) ;  /* 0x0000000c00448947 */ /* 0x002fec0003800000 */
.L_x_215:
        /* <DEDUP_REMOVED lines=9> */
.L_x_216:
        /* <DEDUP_REMOVED lines=9> */
.L_x_217:
        /* <DEDUP_REMOVED lines=9> */
.L_x_218:
        /* <DEDUP_REMOVED lines=9> */
.L_x_219:
        /* <DEDUP_REMOVED lines=9> */
.L_x_220:
        /* <DEDUP_REMOVED lines=9> */
.L_x_221:
        /* <DEDUP_REMOVED lines=9> */
.L_x_222:
        /* <DEDUP_REMOVED lines=9> */
.L_x_223:
        /* <DEDUP_REMOVED lines=9> */
.L_x_224:
        /* <DEDUP_REMOVED lines=9> */
.L_x_225:
        /* <DEDUP_REMOVED lines=9> */
.L_x_226:
        /* <DEDUP_REMOVED lines=9> */
.L_x_227:
        /* <DEDUP_REMOVED lines=9> */
.L_x_228:
        /* <DEDUP_REMOVED lines=9> */
.L_x_229:
        /* <DEDUP_REMOVED lines=9> */
.L_x_230:
        /* <DEDUP_REMOVED lines=9> */
.L_x_231:
        /* <DEDUP_REMOVED lines=9> */
.L_x_232:
[----:B------:R-:W1:Y:S01]  /*7790*/  SYNCS.PHASECHK.TRANS64.TRYWAIT P0, [R6+URZ], R5 ;  /* 0x00000005060075a7 */ /* 0x000e62000800017f */
[----:B------:R-:W-:-:S05]  /*77a0*/  VIADD R0, R0, 0x1 ;  /* 0x0000000100007836 */ /* 0x000fca0000000000 */
[----:B------:R-:W-:-:S04]  /*77b0*/  ISETP.NE.AND P1, PT, R0, 0x16, PT ;  /* 0x000000160000780c */ /* 0x000fc80003f25270 */
[----:B------:R-:W-:Y:S02]  /*77c0*/  SEL R2, RZ, 0x1, P1 ;  /* 0x00000001ff027807 */ /* 0x000fe40000800000 */
[----:B------:R-:W-:Y:S02]  /*77d0*/  SEL R0, R0, RZ, P1 ;  /* 0x000000ff00007207 */ /* 0x000fe40000800000 */
[----:B------:R-:W-:Y:S01]  /*77e0*/  LOP3.LUT R2, R7, R2, RZ, 0x3c, !PT ;  /* 0x0000000207027212 */ /* 0x000fe200078e3cff */
[----:B-1----:R-:W-:Y:S06]  /*77f0*/  @!P0 BRA `(.L_x_204) ;  /* 0x00000008002c8947 */ /* 0x002fec0003800000 */
.L_x_233:
[----:B------:R-:W-:Y:S01]  /*7800*/  IMAD R3, R0, 0x8, R3 ;  /* 0x0000000800037824 */ /* 0x000fe200078e0203 */
[----:B------:R-:W-:-:S07]  /*7810*/  SHF.L.U32 R0, R2, 0x1f, RZ ;  /* 0x0000001f02007819 */ /* 0x000fce00000006ff */
.L_x_205:
[----:B--2---:R2:W3:Y:S02]  /*7820*/  SYNCS.PHASECHK.TRANS64.TRYWAIT P0, [R3+URZ], R0 ;  /* 0x00000000030075a7 */ /* 0x0044e4000800017f */
[----:B---3--:R-:W-:Y:S05]  /*7830*/  @!P0 NANOSLEEP.SYNCS 0x989680 ;  /* 0x009896800000895d */ /* 0x008fea0003900000 */
[----:B------:R-:W3:Y:S02]  /*7840*/  @!P0 SYNCS.PHASECHK.TRANS64 P0, [R3+URZ], R0 ;  /* 0x00000000030085a7 */ /* 0x000ee4000800007f */
[----:B---3--:R-:W-:Y:S05]  /*7850*/  @!P0 BRA `(.L_x_205) ;  /* 0xfffffffc00f08947 */ /* 0x008fea000383ffff */
.L_x_182:
[----:B------:R-:W-:Y:S05]  /*7860*/  BSYNC B0 ;  /* 0x0000000000007941 */ /* 0x000fea0003800000 */
.L_x_181:
[----:B------:R-:W-:Y:S05]  /*7870*/  EXIT ;  /* 0x000000000000794d */ /* 0x000fea0003800000 */
.L_x_18:
[----:B---3--:R3:W4:Y:S02]  /*7880*/  SYNCS.PHASECHK.TRANS64.TRYWAIT P1, [R3+URZ], R0 ;  /* 0x00000000030075a7 */ /* 0x008724000802017f */
[----:B----4-:R-:W-:Y:S05]  /*7890*/  @!P1 NANOSLEEP.SYNCS 0x989680 ;  /* 0x009896800000995d */ /* 0x010fea0003900000 */
[----:B------:R-:W4:Y:S02]  /*78a0*/  @!P1 SYNCS.PHASECHK.TRANS64 P1, [R3+URZ], R0 ;  /* 0x00000000030095a7 */ /* 0x000f24000802007f */
[----:B----4-:R-:W-:Y:S05]  /*78b0*/  @!P1 BRA `(.L_x_18) ;  /* 0xfffffffc00f09947 */ /* 0x010fea000383ffff */
[----:B------:R-:W-:Y:S05]  /*78c0*/  BRA `(.L_x_17) ;  /* 0xffffff9c00007947 */ /* 0x000fea000383ffff */
.L_x_23:
[----:B-1----:R1:W2:Y:S02]  /*78d0*/  SYNCS.PHASECHK.TRANS64.TRYWAIT P1, [R5+URZ], R4 ;  /* 0x00000004050075a7 */ /* 0x0022a4000802017f */
[----:B--2---:R-:W-:Y:S05]  /*78e0*/  @!P1 NANOSLEEP.SYNCS 0x989680 ;  /* 0x009896800000995d */ /* 0x004fea0003900000 */
[----:B------:R-:W2:Y:S02]  /*78f0*/  @!P1 SYNCS.PHASECHK.TRANS64 P1, [R5+URZ], R4 ;  /* 0x00000004050095a7 */ /* 0x000ea4000802007f */
[----:B--2---:R-:W-:Y:S05]  /*7900*/  @!P1 BRA `(.L_x_23) ;  /* 0xfffffffc00f09947 */ /* 0x004fea000383ffff */
[----:B------:R-:W-:Y:S05]  /*7910*/  BRA `(.L_x_22) ;  /* 0xffffff9c00a87947 */ /* 0x000fea000383ffff */
.L_x_168:
[----:B------:R-:W-:Y:S01]  /*7920*/  BSSY B1, `(.L_x_206) ;  /* 0x0000006000017945 */ /* 0x000fe20003800000 */
[----:B------:R-:W-:-:S07]  /*7930*/  IMAD.MOV.U32 R15, RZ, RZ, -0x1 ;  /* 0xffffffffff0f7424 */ /* 0x000fce00078e00ff */
[----:B------:R-:W-:Y:S05]  /*7940*/  WARPSYNC.COLLECTIVE R15, `(.L_x_207) ;  /* 0x000000000f0c7348 */ /* 0x000fea0003c00000 */
[----:B------:R-:W-:Y:S02]  /*7950*/  ELECT P6, UR62, PT ;  /* 0x00000000003e782f */ /* 0x000fe400038c0000 */
[----:B------:R-:W-:Y:S01]  /*7960*/  MOV R14, UR62 ;  /* 0x0000003e000e7c02 */ /* 0x000fe20008000f00 */
[----:B------:R-:W-:Y:S10]  /*7970*/  ENDCOLLECTIVE ;  /* 0x000000000000791b */ /* 0x000ff40003800000 */
.L_x_207:
[----:B------:R-:W-:Y:S05]  /*7980*/  BSYNC B1 ;  /* 0x0000000000017941 */ /* 0x000fea0003800000 */
.L_x_206:
[----:B------:R-:W-:Y:S05]  /*7990*/  BRA `(.L_x_208) ;  /* 0xffffffe400c47947 */ /* 0x000fea000383ffff */
.L_x_171:
[----:B0-----:R0:W1:Y:S02]  /*79a0*/  SYNCS.PHASECHK.TRANS64.TRYWAIT P1, [R14+URZ+0xb0], R7 ;  /* 0x0000b0070e0075a7 */ /* 0x001064000802017f */
[----:B-1----:R-:W-:Y:S05]  /*79b0*/  @!P1 NANOSLEEP.SYNCS 0x989680 ;  /* 0x009896800000995d */ /* 0x002fea0003900000 */
[----:B------:R-:W1:Y:S02]  /*79c0*/  @!P1 SYNCS.PHASECHK.TRANS64 P1, [R14+URZ+0xb0], R7 ;  /* 0x0000b0070e0095a7 */ /* 0x000e64000802007f */
[----:B-1----:R-:W-:Y:S05]  /*79d0*/  @!P1 BRA `(.L_x_171) ;  /* 0xfffffffc00f09947 */ /* 0x002fea000383ffff */
[----:B------:R-:W-:Y:S05]  /*79e0*/  BRA `(.L_x_209) ;  /* 0xffffffe400f87947 */ /* 0x000fea000383ffff */
.L_x_180:
[----:B------:R-:W-:Y:S01]  /*79f0*/  BSSY B0, `(.L_x_210) ;  /* 0x0000006000007945 */ /* 0x000fe20003800000 */
[----:B------:R-:W-:-:S07]  /*7a00*/  IMAD.MOV.U32 R15, RZ, RZ, -0x1 ;  /* 0xffffffffff0f7424 */ /* 0x000fce00078e00ff */
[----:B------:R-:W-:Y:S05]  /*7a10*/  WARPSYNC.COLLECTIVE R15, `(.L_x_211) ;  /* 0x000000000f0c7348 */ /* 0x000fea0003c00000 */
[----:B------:R-:W-:Y:S02]  /*7a20*/  ELECT P6, UR62, PT ;  /* 0x00000000003e782f */ /* 0x000fe400038c0000 */
[----:B------:R-:W-:Y:S01]  /*7a30*/  MOV R14, UR62 ;  /* 0x0000003e000e7c02 */ /* 0x000fe20008000f00 */
[----:B------:R-:W-:Y:S10]  /*7a40*/  ENDCOLLECTIVE ;  /* 0x000000000000791b */ /* 0x000ff40003800000 */
.L_x_211:
[----:B------:R-:W-:Y:S05]  /*7a50*/  BSYNC B0 ;  /* 0x0000000000007941 */ /* 0x000fea0003800000 */
.L_x_210:
[----:B------:R-:W-:Y:S05]  /*7a60*/  BRA `(.L_x_212) ;  /* 0xfffffff000487947 */ /* 0x000fea000383ffff */
.L_x_184:
[----:B0-----:R0:W1:Y:S02]  /*7a70*/  SYNCS.PHASECHK.TRANS64.TRYWAIT P0, [R7+URZ], R2 ;  /* 0x00000002070075a7 */ /* 0x001064000800017f */
[----:B-1----:R-:W-:Y:S05]  /*7a80*/  @!P0 NANOSLEEP.SYNCS 0x989680 ;  /* 0x009896800000895d */ /* 0x002fea0003900000 */
[----:B------:R-:W1:Y:S02]  /*7a90*/  @!P0 SYNCS.PHASECHK.TRANS64 P0, [R7+URZ], R2 ;  /* 0x00000002070085a7 */ /* 0x000e64000800007f */
[----:B-1----:R-:W-:Y:S05]  /*7aa0*/  @!P0 BRA `(.L_x_184) ;  /* 0xfffffffc00f08947 */ /* 0x002fea000383ffff */
[----:B------:R-:W-:Y:S05]  /*7ab0*/  BRA `(.L_x_213) ;  /* 0xfffffff000887947 */ /* 0x000fea000383ffff */
.L_x_185:
[----:B0-----:R0:W1:Y:S02]  /*7ac0*/  SYNCS.PHASECHK.TRANS64.TRYWAIT P0, [R9+URZ], R4 ;  /* 0x00000004090075a7 */ /* 0x001064000800017f */
[----:B-1----:R-:W-:Y:S05]  /*7ad0*/  @!P0 NANOSLEEP.SYNCS 0x989680 ;  /* 0x009896800000895d */ /* 0x002fea0003900000 */
[----:B------:R-:W1:Y:S02]  /*7ae0*/  @!P0 SYNCS.PHASECHK.TRANS64 P0, [R9+URZ], R4 ;  /* 0x00000004090085a7 */ /* 0x000e64000800007f */
[----:B-1----:R-:W-:Y:S05]  /*7af0*/  @!P0 BRA `(.L_x_185) ;  /* 0xfffffffc00f08947 */ /* 0x002fea000383ffff */
[----:B------:R-:W-:Y:S05]  /*7b00*/  BRA `(.L_x_214) ;  /* 0xfffffff000987947 */ /* 0x000fea000383ffff */
.L_x_186:
[----:B0-----:R0:W1:Y:S02]  /*7b10*/  SYNCS.PHASECHK.TRANS64.TRYWAIT P0, [R6+URZ], R5 ;  /* 0x00000005060075a7 */ /* 0x001064000800017f */
[----:B-1----:R-:W-:Y:S05]  /*7b20*/  @!P0 NANOSLEEP.SYNCS 0x989680 ;  /* 0x009896800000895d */ /* 0x002fea0003900000 */
[----:B------:R-:W1:Y:S02]  /*7b30*/  @!P0 SYNCS.PHASECHK.TRANS64 P0, [R6+URZ], R5 ;  /* 0x00000005060085a7 */ /* 0x000e64000800007f */
[----:B-1----:R-:W-:Y:S05]  /*7b40*/  @!P0 BRA `(.L_x_186) ;  /* 0xfffffffc00f08947 */ /* 0x002fea000383ffff */
[----:B------:R-:W-:Y:S05]  /*7b50*/  BRA `(.L_x_215) ;  /* 0xfffffff000a87947 */ /* 0x000fea000383ffff */
.L_x_187:
[----:B0-----:R0:W1:Y:S02]  /*7b60*/  SYNCS.PHASECHK.TRANS64.TRYWAIT P0, [R9+URZ], R4 ;  /* 0x00000004090075a7 */ /* 0x001064000800017f */
[----:B-1----:R-:W-:Y:S05]  /*7b70*/  @!P0 NANOSLEEP.SYNCS 0x989680 ;  /* 0x009896800000895d */ /* 0x002fea0003900000 */
[----:B------:R-:W1:Y:S02]  /*7b80*/  @!P0 SYNCS.PHASECHK.TRANS64 P0, [R9+URZ], R4 ;  /* 0x00000004090085a7 */ /* 0x000e64000800007f */
[----:B-1----:R-:W-:Y:S05]  /*7b90*/  @!P0 BRA `(.L_x_187) ;  /* 0xfffffffc00f08947 */ /* 0x002fea000383ffff */
[----:B------:R-:W-:Y:S05]  /*7ba0*/  BRA `(.L_x_216) ;  /* 0xfffffff000b87947 */ /* 0x000fea000383ffff */
.L_x_188:
[----:B0-----:R0:W1:Y:S02]  /*7bb0*/  SYNCS.PHASECHK.TRANS64.TRYWAIT P0, [R6+URZ], R5 ;  /* 0x00000005060075a7 */ /* 0x001064000800017f */
[----:B-1----:R-:W-:Y:S05]  /*7bc0*/  @!P0 NANOSLEEP.SYNCS 0x989680 ;  /* 0x009896800000895d */ /* 0x002fea0003900000 */
[----:B------:R-:W1:Y:S02]  /*7bd0*/  @!P0 SYNCS.PHASECHK.TRANS64 P0, [R6+URZ], R5 ;  /* 0x00000005060085a7 */ /* 0x000e64000800007f */
[----:B-1----:R-:W-:Y:S05]  /*7be0*/  @!P0 BRA `(.L_x_188) ;  /* 0xfffffffc00f08947 */ /* 0x002fea000383ffff */
[----:B------:R-:W-:Y:S05]  /*7bf0*/  BRA `(.L_x_217) ;  /* 0xfffffff000c87947 */ /* 0x000fea000383ffff */
.L_x_189:
[----:B0-----:R0:W1:Y:S02]  /*7c00*/  SYNCS.PHASECHK.TRANS64.TRYWAIT P0, [R9+URZ], R4 ;  /* 0x00000004090075a7 */ /* 0x001064000800017f */
[----:B-1----:R-:W-:Y:S05]  /*7c10*/  @!P0 NANOSLEEP.SYNCS 0x989680 ;  /* 0x009896800000895d */ /* 0x002fea0003900000 */
[----:B------:R-:W1:Y:S02]  /*7c20*/  @!P0 SYNCS.PHASECHK.TRANS64 P0, [R9+URZ], R4 ;  /* 0x00000004090085a7 */ /* 0x000e64000800007f */
[----:B-1----:R-:W-:Y:S05]  /*7c30*/  @!P0 BRA `(.L_x_189) ;  /* 0xfffffffc00f08947 */ /* 0x002fea000383ffff */
[----:B------:R-:W-:Y:S05]  /*7c40*/  BRA `(.L_x_218) ;  /* 0xfffffff000d87947 */ /* 0x000fea000383ffff */
.L_x_190:
[----:B0-----:R0:W1:Y:S02]  /*7c50*/  SYNCS.PHASECHK.TRANS64.TRYWAIT P0, [R6+URZ], R5 ;  /* 0x00000005060075a7 */ /* 0x001064000800017f */
[----:B-1----:R-:W-:Y:S05]  /*7c60*/  @!P0 NANOSLEEP.SYNCS 0x989680 ;  /* 0x009896800000895d */ /* 0x002fea0003900000 */
[----:B------:R-:W1:Y:S02]  /*7c70*/  @!P0 SYNCS.PHASECHK.TRANS64 P0, [R6+URZ], R5 ;  /* 0x00000005060085a7 */ /* 0x000e64000800007f */
[----:B-1----:R-:W-:Y:S05]  /*7c80*/  @!P0 BRA `(.L_x_190) ;  /* 0xfffffffc00f08947 */ /* 0x002fea000383ffff */
[----:B------:R-:W-:Y:S05]  /*7c90*/  BRA `(.L_x_219) ;  /* 0xfffffff000e87947 */ /* 0x000fea000383ffff */
.L_x_191:
[----:B0-----:R0:W1:Y:S02]  /*7ca0*/  SYNCS.PHASECHK.TRANS64.TRYWAIT P0, [R9+URZ], R4 ;  /* 0x00000004090075a7 */ /* 0x001064000800017f */
[----:B-1----:R-:W-:Y:S05]  /*7cb0*/  @!P0 NANOSLEEP.SYNCS 0x989680 ;  /* 0x009896800000895d */ /* 0x002fea0003900000 */
[----:B------:R-:W1:Y:S02]  /*7cc0*/  @!P0 SYNCS.PHASECHK.TRANS64 P0, [R9+URZ], R4 ;  /* 0x00000004090085a7 */ /* 0x000e64000800007f */
[----:B-1----:R-:W-:Y:S05]  /*7cd0*/  @!P0 BRA `(.L_x_191) ;  /* 0xfffffffc00f08947 */ /* 0x002fea000383ffff */
[----:B------:R-:W-:Y:S05]  /*7ce0*/  BRA `(.L_x_220) ;  /* 0xfffffff000f87947 */ /* 0x000fea000383ffff */
.L_x_192:
[----:B0-----:R0:W1:Y:S02]  /*7cf0*/  SYNCS.PHASECHK.TRANS64.TRYWAIT P0, [R6+URZ], R5 ;  /* 0x00000005060075a7 */ /* 0x001064000800017f */
[----:B-1----:R-:W-:Y:S05]  /*7d00*/  @!P0 NANOSLEEP.SYNCS 0x989680 ;  /* 0x009896800000895d */ /* 0x002fea0003900000 */
[----:B------:R-:W1:Y:S02]  /*7d10*/  @!P0 SYNCS.PHASECHK.TRANS64 P0, [R6+URZ], R5 ;  /* 0x00000005060085a7 */ /* 0x000e64000800007f */
[----:B-1----:R-:W-:Y:S05]  /*7d20*/  @!P0 BRA `(.L_x_192) ;  /* 0xfffffffc00f08947 */ /* 0x002fea000383ffff */
[----:B------:R-:W-:Y:S05]  /*7d30*/  BRA `(.L_x_221) ;  /* 0xfffffff400087947 */ /* 0x000fea000383ffff */
.L_x_193:
[----:B0-----:R0:W1:Y:S02]  /*7d40*/  SYNCS.PHASECHK.TRANS64.TRYWAIT P0, [R9+URZ], R4 ;  /* 0x00000004090075a7 */ /* 0x001064000800017f */
[----:B-1----:R-:W-:Y:S05]  /*7d50*/  @!P0 NANOSLEEP.SYNCS 0x989680 ;  /* 0x009896800000895d */ /* 0x002fea0003900000 */
[----:B------:R-:W1:Y:S02]  /*7d60*/  @!P0 SYNCS.PHASECHK.TRANS64 P0, [R9+URZ], R4 ;  /* 0x00000004090085a7 */ /* 0x000e64000800007f */
[----:B-1----:R-:W-:Y:S05]  /*7d70*/  @!P0 BRA `(.L_x_193) ;  /* 0xfffffffc00f08947 */ /* 0x002fea000383ffff */
[----:B------:R-:W-:Y:S05]  /*7d80*/  BRA `(.L_x_222) ;  /* 0xfffffff400187947 */ /* 0x000fea000383ffff */
.L_x_194:
[----:B0-----:R0:W1:Y:S02]  /*7d90*/  SYNCS.PHASECHK.TRANS64.TRYWAIT P0, [R6+URZ], R5 ;  /* 0x00000005060075a7 */ /* 0x001064000800017f */
[----:B-1----:R-:W-:Y:S05]  /*7da0*/  @!P0 NANOSLEEP.SYNCS 0x989680 ;  /* 0x009896800000895d */ /* 0x002fea0003900000 */
[----:B------:R-:W1:Y:S02]  /*7db0*/  @!P0 SYNCS.PHASECHK.TRANS64 P0, [R6+URZ], R5 ;  /* 0x00000005060085a7 */ /* 0x000e64000800007f */
[----:B-1----:R-:W-:Y:S05]  /*7dc0*/  @!P0 BRA `(.L_x_194) ;  /* 0xfffffffc00f08947 */ /* 0x002fea000383ffff */
[----:B------:R-:W-:Y:S05]  /*7dd0*/  BRA `(.L_x_223) ;  /* 0xfffffff400287947 */ /* 0x000fea000383ffff */
.L_x_195:
[----:B0-----:R0:W1:Y:S02]  /*7de0*/  SYNCS.PHASECHK.TRANS64.TRYWAIT P0, [R9+URZ], R4 ;  /* 0x00000004090075a7 */ /* 0x001064000800017f */
[----:B-1----:R-:W-:Y:S05]  /*7df0*/  @!P0 NANOSLEEP.SYNCS 0x989680 ;  /* 0x009896800000895d */ /* 0x002fea0003900000 */
[----:B------:R-:W1:Y:S02]  /*7e00*/  @!P0 SYNCS.PHASECHK.TRANS64 P0, [R9+URZ], R4 ;  /* 0x00000004090085a7 */ /* 0x000e64000800007f */
[----:B-1----:R-:W-:Y:S05]  /*7e10*/  @!P0 BRA `(.L_x_195) ;  /* 0xfffffffc00f08947 */ /* 0x002fea000383ffff */
[----:B------:R-:W-:Y:S05]  /*7e20*/  BRA `(.L_x_224) ;  /* 0xfffffff400387947 */ /* 0x000fea000383ffff */
.L_x_196:
[----:B0-----:R0:W1:Y:S02]  /*7e30*/  SYNCS.PHASECHK.TRANS64.TRYWAIT P0, [R6+URZ], R5 ;  /* 0x00000005060075a7 */ /* 0x001064000800017f */
[----:B-1----:R-:W-:Y:S05]  /*7e40*/  @!P0 NANOSLEEP.SYNCS 0x989680 ;  /* 0x009896800000895d */ /* 0x002fea0003900000 */
[----:B------:R-:W1:Y:S02]  /*7e50*/  @!P0 SYNCS.PHASECHK.TRANS64 P0, [R6+URZ], R5 ;  /* 0x00000005060085a7 */ /* 0x000e64000800007f */
[----:B-1----:R-:W-:Y:S05]  /*7e60*/  @!P0 BRA `(.L_x_196) ;  /* 0xfffffffc00f08947 */ /* 0x002fea000383ffff */
[----:B------:R-:W-:Y:S05]  /*7e70*/  BRA `(.L_x_225) ;  /* 0xfffffff400487947 */ /* 0x000fea000383ffff */
.L_x_197:
[----:B0-----:R0:W1:Y:S02]  /*7e80*/  SYNCS.PHASECHK.TRANS64.TRYWAIT P0, [R9+URZ], R4 ;  /* 0x00000004090075a7 */ /* 0x001064000800017f */
[----:B-1----:R-:W-:Y:S05]  /*7e90*/  @!P0 NANOSLEEP.SYNCS 0x989680 ;  /* 0x009896800000895d */ /* 0x002fea0003900000 */
[----:B------:R-:W1:Y:S02]  /*7ea0*/  @!P0 SYNCS.PHASECHK.TRANS64 P0, [R9+URZ], R4 ;  /* 0x00000004090085a7 */ /* 0x000e64000800007f */
[----:B-1----:R-:W-:Y:S05]  /*7eb0*/  @!P0 BRA `(.L_x_197) ;  /* 0xfffffffc00f08947 */ /* 0x002fea000383ffff */
[----:B------:R-:W-:Y:S05]  /*7ec0*/  BRA `(.L_x_226) ;  /* 0xfffffff400587947 */ /* 0x000fea000383ffff */
.L_x_198:
[----:B0-----:R0:W1:Y:S02]  /*7ed0*/  SYNCS.PHASECHK.TRANS64.TRYWAIT P0, [R6+URZ], R5 ;  /* 0x00000005060075a7 */ /* 0x001064000800017f */
[----:B-1----:R-:W-:Y:S05]  /*7ee0*/  @!P0 NANOSLEEP.SYNCS 0x989680 ;  /* 0x009896800000895d */ /* 0x002fea0003900000 */
[----:B------:R-:W1:Y:S02]  /*7ef0*/  @!P0 SYNCS.PHASECHK.TRANS64 P0, [R6+URZ], R5 ;  /* 0x00000005060085a7 */ /* 0x000e64000800007f */
[----:B-1----:R-:W-:Y:S05]  /*7f00*/  @!P0 BRA `(.L_x_198) ;  /* 0xfffffffc00f08947 */ /* 0x002fea000383ffff */
[----:B------:R-:W-:Y:S05]  /*7f10*/  BRA `(.L_x_227) ;  /* 0xfffffff400687947 */ /* 0x000fea000383ffff */
.L_x_199:
[----:B0-----:R0:W1:Y:S02]  /*7f20*/  SYNCS.PHASECHK.TRANS64.TRYWAIT P0, [R9+URZ], R4 ;  /* 0x00000004090075a7 */ /* 0x001064000800017f */
[----:B-1----:R-:W-:Y:S05]  /*7f30*/  @!P0 NANOSLEEP.SYNCS 0x989680 ;  /* 0x009896800000895d */ /* 0x002fea0003900000 */
[----:B------:R-:W1:Y:S02]  /*7f40*/  @!P0 SYNCS.PHASECHK.TRANS64 P0, [R9+URZ], R4 ;  /* 0x00000004090085a7 */ /* 0x000e64000800007f */
[----:B-1----:R-:W-:Y:S05]  /*7f50*/  @!P0 BRA `(.L_x_199) ;  /* 0xfffffffc00f08947 */ /* 0x002fea000383ffff */
[----:B------:R-:W-:Y:S05]  /*7f60*/  BRA `(.L_x_228) ;  /* 0xfffffff400787947 */ /* 0x000fea000383ffff */
.L_x_200:
[----:B0-----:R0:W1:Y:S02]  /*7f70*/  SYNCS.PHASECHK.TRANS64.TRYWAIT P0, [R6+URZ], R5 ;  /* 0x00000005060075a7 */ /* 0x001064000800017f */
[----:B-1----:R-:W-:Y:S05]  /*7f80*/  @!P0 NANOSLEEP.SYNCS 0x989680 ;  /* 0x009896800000895d */ /* 0x002fea0003900000 */
[----:B------:R-:W1:Y:S02]  /*7f90*/  @!P0 SYNCS.PHASECHK.TRANS64 P0, [R6+URZ], R5 ;  /* 0x00000005060085a7 */ /* 0x000e64000800007f */
[----:B-1----:R-:W-:Y:S05]  /*7fa0*/  @!P0 BRA `(.L_x_200) ;  /* 0xfffffffc00f08947 */ /* 0x002fea000383ffff */
[----:B------:R-:W-:Y:S05]  /*7fb0*/  BRA `(.L_x_229) ;  /* 0xfffffff400887947 */ /* 0x000fea000383ffff */
.L_x_201:
[----:B0-----:R0:W1:Y:S02]  /*7fc0*/  SYNCS.PHASECHK.TRANS64.TRYWAIT P0, [R9+URZ], R4 ;  /* 0x00000004090075a7 */ /* 0x001064000800017f */
[----:B-1----:R-:W-:Y:S05]  /*7fd0*/  @!P0 NANOSLEEP.SYNCS 0x989680 ;  /* 0x009896800000895d */ /* 0x002fea0003900000 */
[----:B------:R-:W1:Y:S02]  /*7fe0*/  @!P0 SYNCS.PHASECHK.TRANS64 P0, [R9+URZ], R4 ;  /* 0x00000004090085a7 */ /* 0x000e64000800007f */
[----:B-1----:R-:W-:Y:S05]  /*7ff0*/  @!P0 BRA `(.L_x_201) ;  /* 0xfffffffc00f08947 */ /* 0x002fea000383ffff */
[----:B------:R-:W-:Y:S05]  /*8000*/  BRA `(.L_x_230) ;  /* 0xfffffff400987947 */ /* 0x000fea000383ffff */
.L_x_202:
[----:B0-----:R0:W1:Y:S02]  /*8010*/  SYNCS.PHASECHK.TRANS64.TRYWAIT P0, [R6+URZ], R5 ;  /* 0x00000005060075a7 */ /* 0x001064000800017f */
[----:B-1----:R-:W-:Y:S05]  /*8020*/  @!P0 NANOSLEEP.SYNCS 0x989680 ;  /* 0x009896800000895d */ /* 0x002fea0003900000 */
[----:B------:R-:W1:Y:S02]  /*8030*/  @!P0 SYNCS.PHASECHK.TRANS64 P0, [R6+URZ], R5 ;  /* 0x00000005060085a7 */ /* 0x000e64000800007f */
[----:B-1----:R-:W-:Y:S05]  /*8040*/  @!P0 BRA `(.L_x_202) ;  /* 0xfffffffc00f08947 */ /* 0x002fea000383ffff */
[----:B------:R-:W-:Y:S05]  /*8050*/  BRA `(.L_x_231) ;  /* 0xfffffff400a87947 */ /* 0x000fea000383ffff */
.L_x_203:
[----:B0-----:R0:W1:Y:S02]  /*8060*/  SYNCS.PHASECHK.TRANS64.TRYWAIT P0, [R9+URZ], R4 ;  /* 0x00000004090075a7 */ /* 0x001064000800017f */
[----:B-1----:R-:W-:Y:S05]  /*8070*/  @!P0 NANOSLEEP.SYNCS 0x989680 ;  /* 0x009896800000895d */ /* 0x002fea0003900000 */
[----:B------:R-:W1:Y:S02]  /*8080*/  @!P0 SYNCS.PHASECHK.TRANS64 P0, [R9+URZ], R4 ;  /* 0x00000004090085a7 */ /* 0x000e64000800007f */
[----:B-1----:R-:W-:Y:S05]  /*8090*/  @!P0 BRA `(.L_x_203) ;  /* 0xfffffffc00f08947 */ /* 0x002fea000383ffff */
[----:B------:R-:W-:Y:S05]  /*80a0*/  BRA `(.L_x_232) ;  /* 0xfffffff400b87947 */ /* 0x000fea000383ffff */
.L_x_204:
[----:B-1----:R1:W2:Y:S02]  /*80b0*/  SYNCS.PHASECHK.TRANS64.TRYWAIT P0, [R6+URZ], R5 ;  /* 0x00000005060075a7 */ /* 0x0022a4000800017f */
[----:B--2---:R-:W-:Y:S05]  /*80c0*/  @!P0 NANOSLEEP.SYNCS 0x989680 ;  /* 0x009896800000895d */ /* 0x004fea0003900000 */
[----:B------:R-:W2:Y:S02]  /*80d0*/  @!P0 SYNCS.PHASECHK.TRANS64 P0, [R6+URZ], R5 ;  /* 0x00000005060085a7 */ /* 0x000ea4000800007f */
[----:B--2---:R-:W-:Y:S05]  /*80e0*/  @!P0 BRA `(.L_x_204) ;  /* 0xfffffffc00f08947 */ /* 0x004fea000383ffff */
[----:B------:R-:W-:Y:S05]  /*80f0*/  BRA `(.L_x_233) ;  /* 0xfffffff400c07947 */ /* 0x000fea000383ffff */
.L_x_234:
[----:B------:R-:W-:-:S00]  /*8100*/  BRA `(.L_x_234) ;  /* 0xfffffffc00fc7947 */ /* 0x000fc0000383ffff */
[----:B------:R-:W-:-:S00]  /*8110*/  NOP ;  /* 0x0000000000007918 */ /* 0x000fc00000000000 */
        /* <DEDUP_REMOVED lines=14> */
.L_x_235:


//--------------------- .nv.global.init           --------------------------
	.section	.nv.global.init,"aw",@progbits
.nv.global.init:
	.type		$str$22,@object
	.size		$str$22,($str$23 - $str$22)
$str$22:
        /*0000*/ 	.byte	0x6b, 0x5f, 0x74, 0x69, 0x6c, 0x65, 0x5f, 0x63, 0x6f, 0x75, 0x6e, 0x74, 0x20, 0x3e, 0x3d, 0x20
        /*0010*/ 	.byte	0x31, 0x00
	.type		$str$23,@object
	.size		$str$23,(__unnamed_1 - $str$23)
$str$23:
        /*0012*/ 	.byte	0x2f, 0x74, 0x6d, 0x70, 0x2f, 0x63, 0x75, 0x74, 0x6c, 0x61, 0x73, 0x73, 0x5f, 0x73, 0x77, 0x65
        /*0022*/ 	.byte	0x65, 0x70, 0x5f, 0x73, 0x72, 0x63, 0x2f, 0x69, 0x6e, 0x63, 0x6c, 0x75, 0x64, 0x65, 0x2f, 0x63
        /*0032*/ 	.byte	0x75, 0x74, 0x6c, 0x61, 0x73, 0x73, 0x2f, 0x67, 0x65, 0x6d, 0x6d, 0x2f, 0x63, 0x6f, 0x6c, 0x6c
        /*0042*/ 	.byte	0x65, 0x63, 0x74, 0x69, 0x76, 0x65, 0x2f, 0x73, 0x6d, 0x39, 0x30, 0x5f, 0x6d, 0x6d, 0x61, 0x5f
        /*0052*/ 	.byte	0x74, 0x6d, 0x61, 0x5f, 0x67, 0x6d, 0x6d, 0x61, 0x5f, 0x73, 0x73, 0x5f, 0x77, 0x61, 0x72, 0x70
        /*0062*/ 	.byte	0x73, 0x70, 0x65, 0x63, 0x69, 0x61, 0x6c, 0x69, 0x7a, 0x65, 0x64, 0x2e, 0x68, 0x70, 0x70, 0x00
	.type		__unnamed_1,@object
	.size		__unnamed_1,(.L_0 - __unnamed_1)
__unnamed_1:
        /*0072*/ 	.byte	0x76, 0x6f, 0x69, 0x64, 0x20, 0x63, 0x75, 0x74, 0x6c, 0x61, 0x73, 0x73, 0x3a, 0x3a, 0x67, 0x65
        /* <DEDUP_REMOVED lines=171> */
        /*0b32*/ 	.byte	0x74, 0x65, 0x3a, 0x3a, 0x69, 0x64, 0x65, 0x6e, 0x74, 0x69, 0x74, 0x79, 0x5d, 0x00
.L_0:


//--------------------- .nv.shared._ZN7cutlass13device_kernelINS_4gemm6kernel13GemmUniversalIN4cute5tupleIJiiiiEEENS1_10collective13CollectiveMmaINS1_34MainloopSm90TmaGmmaWarpSpecializedILi22ENS5_IJNS4_1CILi1EEESB_SB_EEENS1_35KernelTmaWarpSpecializedCooperativeEEENS5_IJNSA_ILi256EEENSA_ILi64EEENSA_ILi32EEEEEEaNS5_IJlSB_lEEEaSJ_NS4_8TiledMMAINS4_8MMA_AtomIJNS4_4SM904GMMA26MMA_64x64x32_S32S8S8_SS_TNEEEENS4_6LayoutINS5_IJNSA_ILi2EEESB_SB_EEENS5_IJSB_NSA_ILi0EEEST_EEEEENS5_IJNS4_10UnderscoreESW_SW_EEEEENS4_13SM90_TMA_LOADENS4_14ComposedLayoutINS4_7SwizzleILi1ELi4ELi3EEENS4_18smem_ptr_flag_bitsILi8EEENSQ_INS5_IJNSA_ILi8EEESH_EEENS5_IJSH_SB_EEEEEEEvNS4_8identityESZ_S19_vS1A_EENS_8epilogue10collective6detail29Sm90TmaWarpSpecializedAdapterINS1D_15DefaultEpilogueIaSJ_SJ_NS1C_6thread17LinearCombinationIaLi1EiiLNS1H_9ScaleType4KindE0ELNS_15FloatRoundStyleE2EaEENS1_15EpilogueDefaultEEEEEvvEEEEvNT_6ParamsE --------------------------
	.section	.nv.shared._ZN7cutlass13device_kernelINS_4gemm6kernel13GemmUniversalIN4cute5tupleIJiiiiEEENS1_10collective13CollectiveMmaINS1_34MainloopSm90TmaGmmaWarpSpecializedILi22ENS5_IJNS4_1CILi1EEESB_SB_EEENS1_35KernelTmaWarpSpecializedCooperativeEEENS5_IJNSA_ILi256EEENSA_ILi64EEENSA_ILi32EEEEEEaNS5_IJlSB_lEEEaSJ_NS4_8TiledMMAINS4_8MMA_AtomIJNS4_4SM904GMMA26MMA_64x64x32_S32S8S8_SS_TNEEEENS4_6LayoutINS5_IJNSA_ILi2EEESB_SB_EEENS5_IJSB_NSA_ILi0EEEST_EEEEENS5_IJNS4_10UnderscoreESW_SW_EEEEENS4_13SM90_TMA_LOADENS4_14ComposedLayoutINS4_7SwizzleILi1ELi4ELi3EEENS4_18smem_ptr_flag_bitsILi8EEENSQ_INS5_IJNSA_ILi8EEESH_EEENS5_IJSH_SB_EEEEEEEvNS4_8identityESZ_S19_vS1A_EENS_8epilogue10collective6detail29Sm90TmaWarpSpecializedAdapterINS1D_15DefaultEpilogueIaSJ_SJ_NS1C_6thread17LinearCombinationIaLi1EiiLNS1H_9ScaleType4KindE0ELNS_15FloatRoundStyleE2EaEENS1_15EpilogueDefaultEEEEEvvEEEEvNT_6ParamsE,"aw",@nobits
	.sectionflags	@""
	.align	16
	.zero		1024


//--------------------- .nv.shared.reserved.0     --------------------------
	.section	.nv.shared.reserved.0,"aw",@nobits
	.weak		__nv_reservedSMEM_offset_0_alias
	.size		__nv_reservedSMEM_offset_0_alias, 0, 0
	.other		__nv_reservedSMEM_offset_0_alias,@"STO_CUDA_RESERVED_SHARED STV_DEFAULT"
__nv_reservedSMEM_offset_0_alias:
	.zero		0


//--------------------- .nv.global                --------------------------
	.section	.nv.global,"aw",@nobits
.nv.global:
	.type		_ZN40_INTERNAL_8a279dd6_4_k_cu_2b26a6cb_104924cute1_E,@object
	.size		_ZN40_INTERNAL_8a279dd6_4_k_cu_2b26a6cb_104924cute1_E,(_ZN40_INTERNAL_8a279dd6_4_k_cu_2b26a6cb_104924cuda3std3__45__cpo6cbeginE - _ZN40_INTERNAL_8a279dd6_4_k_cu_2b26a6cb_104924cute1_E)
_ZN40_INTERNAL_8a279dd6_4_k_cu_2b26a6cb_104924cute1_E:
	.zero		1
	.type		_ZN40_INTERNAL_8a279dd6_4_k_cu_2b26a6cb_104924cuda3std3__45__cpo6cbeginE,@object
	.size		_ZN40_INTERNAL_8a279dd6_4_k_cu_2b26a6cb_104924cuda3std3__45__cpo6cbeginE,(_ZN40_INTERNAL_8a279dd6_4_k_cu_2b26a6cb_104924cuda3std3__48in_placeE - _ZN40_INTERNAL_8a279dd6_4_k_cu_2b26a6cb_104924cuda3std3__45__cpo6cbeginE)
_ZN40_INTERNAL_8a279dd6_4_k_cu_2b26a6cb_104924cuda3std3__45__cpo6cbeginE:
	.zero		1
	.type		_ZN40_INTERNAL_8a279dd6_4_k_cu_2b26a6cb_104924cuda3std3__48in_placeE,@object
	.size		_ZN40_INTERNAL_8a279dd6_4_k_cu_2b26a6cb_104924cuda3std3__48in_placeE,(_ZN40_INTERNAL_8a279dd6_4_k_cu_2b26a6cb_104924cuda3std6ranges3__45__cpo9iter_moveE - _ZN40_INTERNAL_8a279dd6_4_k_cu_2b26a6cb_104924cuda3std3__48in_placeE)
_ZN40_INTERNAL_8a279dd6_4_k_cu_2b26a6cb_104924cuda3std3__48in_placeE:
	.zero		1
	.type		_ZN40_INTERNAL_8a279dd6_4_k_cu_2b26a6cb_104924cuda3std6ranges3__45__cpo9iter_moveE,@object
	.size		_ZN40_INTERNAL_8a279dd6_4_k_cu_2b26a6cb_104924cuda3std6ranges3__45__cpo9iter_moveE,(_ZN40_INTERNAL_8a279dd6_4_k_cu_2b26a6cb_104924cuda3std3__45__cpo5beginE - _ZN40_INTERNAL_8a279dd6_4_k_cu_2b26a6cb_104924cuda3std6ranges3__45__cpo9iter_moveE)
_ZN40_INTERNAL_8a279dd6_4_k_cu_2b26a6cb_104924cuda3std6ranges3__45__cpo9iter_moveE:
	.zero		1
	.type		_ZN40_INTERNAL_8a279dd6_4_k_cu_2b26a6cb_104924cuda3std3__45__cpo5beginE,@object
	.size		_ZN40_INTERNAL_8a279dd6_4_k_cu_2b26a6cb_104924cuda3std3__45__cpo5beginE,(_ZN40_INTERNAL_8a279dd6_4_k_cu_2b26a6cb_104924cuda3std3__442_GLOBAL__N__8a279dd6_4_k_cu_2b26a6cb_104926ignoreE - _ZN40_INTERNAL_8a279dd6_4_k_cu_2b26a6cb_104924cuda3std3__45__cpo5beginE)
_ZN40_INTERNAL_8a279dd6_4_k_cu_2b26a6cb_104924cuda3std3__45__cpo5beginE:
	.zero		1
	.type		_ZN40_INTERNAL_8a279dd6_4_k_cu_2b26a6cb_104924cuda3std3__442_GLOBAL__N__8a279dd6_4_k_cu_2b26a6cb_104926ignoreE,@object
	.size		_ZN40_INTERNAL_8a279dd6_4_k_cu_2b26a6cb_104924cuda3std3__442_GLOBAL__N__8a279dd6_4_k_cu_2b26a6cb_104926ignoreE,(_ZN40_INTERNAL_8a279dd6_4_k_cu_2b26a6cb_104924cute7productE - _ZN40_INTERNAL_8a279dd6_4_k_cu_2b26a6cb_104924cuda3std3__442_GLOBAL__N__8a279dd6_4_k_cu_2b26a6cb_104926ignoreE)
_ZN40_INTERNAL_8a279dd6_4_k_cu_2b26a6cb_104924cuda3std3__442_GLOBAL__N__8a279dd6_4_k_cu_2b26a6cb_104926ignoreE:
	.zero		1
	.type		_ZN40_INTERNAL_8a279dd6_4_k_cu_2b26a6cb_104924cute7productE,@object
	.size		_ZN40_INTERNAL_8a279dd6_4_k_cu_2b26a6cb_104924cute7productE,(_ZN40_INTERNAL_8a279dd6_4_k_cu_2b26a6cb_104924cuda3std3__45__cpo3endE - _ZN40_INTERNAL_8a279dd6_4_k_cu_2b26a6cb_104924cute7productE)
_ZN40_INTERNAL_8a279dd6_4_k_cu_2b26a6cb_104924cute7productE:
	.zero		1
	.type		_ZN40_INTERNAL_8a279dd6_4_k_cu_2b26a6cb_104924cuda3std3__45__cpo3endE,@object
	.size		_ZN40_INTERNAL_8a279dd6_4_k_cu_2b26a6cb_104924cuda3std3__45__cpo3endE,(_ZN40_INTERNAL_8a279dd6_4_k_cu_2b26a6cb_104924cuda3std3__419piecewise_constructE - _ZN40_INTERNAL_8a279dd6_4_k_cu_2b26a6cb_104924cuda3std3__45__cpo3endE)
_ZN40_INTERNAL_8a279dd6_4_k_cu_2b26a6cb_104924cuda3std3__45__cpo3endE:
	.zero		1
	.type		_ZN40_INTERNAL_8a279dd6_4_k_cu_2b26a6cb_104924cuda3std3__419piecewise_constructE,@object
	.size		_ZN40_INTERNAL_8a279dd6_4_k_cu_2b26a6cb_104924cuda3std3__419piecewise_constructE,(_ZN40_INTERNAL_8a279dd6_4_k_cu_2b26a6cb_104924cuda3std3__45__cpo4cendE - _ZN40_INTERNAL_8a279dd6_4_k_cu_2b26a6cb_104924cuda3std3__419piecewise_constructE)
_ZN40_INTERNAL_8a279dd6_4_k_cu_2b26a6cb_104924cuda3std3__419piecewise_constructE:
	.zero		1
	.type		_ZN40_INTERNAL_8a279dd6_4_k_cu_2b26a6cb_104924cuda3std3__45__cpo4cendE,@object
	.size		_ZN40_INTERNAL_8a279dd6_4_k_cu_2b26a6cb_104924cuda3std3__45__cpo4cendE,(_ZN40_INTERNAL_8a279dd6_4_k_cu_2b26a6cb_104924cuda3std6ranges3__45__cpo4swapE - _ZN40_INTERNAL_8a279dd6_4_k_cu_2b26a6cb_104924cuda3std3__45__cpo4cendE)
_ZN40_INTERNAL_8a279dd6_4_k_cu_2b26a6cb_104924cuda3std3__45__cpo4cendE:
	.zero		1
	.type		_ZN40_INTERNAL_8a279dd6_4_k_cu_2b26a6cb_104924cuda3std6ranges3__45__cpo4swapE,@object
	.size		_ZN40_INTERNAL_8a279dd6_4_k_cu_2b26a6cb_104924cuda3std6ranges3__45__cpo4swapE,(.L_8 - _ZN40_INTERNAL_8a279dd6_4_k_cu_2b26a6cb_104924cuda3std6ranges3__45__cpo4swapE)
_ZN40_INTERNAL_8a279dd6_4_k_cu_2b26a6cb_104924cuda3std6ranges3__45__cpo4swapE:
	.zero		1
.L_8:


//--------------------- .nv.constant0._ZN7cutlass13device_kernelINS_4gemm6kernel13GemmUniversalIN4cute5tupleIJiiiiEEENS1_10collective13CollectiveMmaINS1_34MainloopSm90TmaGmmaWarpSpecializedILi22ENS5_IJNS4_1CILi1EEESB_SB_EEENS1_35KernelTmaWarpSpecializedCooperativeEEENS5_IJNSA_ILi256EEENSA_ILi64EEENSA_ILi32EEEEEEaNS5_IJlSB_lEEEaSJ_NS4_8TiledMMAINS4_8MMA_AtomIJNS4_4SM904GMMA26MMA_64x64x32_S32S8S8_SS_TNEEEENS4_6LayoutINS5_IJNSA_ILi2EEESB_SB_EEENS5_IJSB_NSA_ILi0EEEST_EEEEENS5_IJNS4_10UnderscoreESW_SW_EEEEENS4_13SM90_TMA_LOADENS4_14ComposedLayoutINS4_7SwizzleILi1ELi4ELi3EEENS4_18smem_ptr_flag_bitsILi8EEENSQ_INS5_IJNSA_ILi8EEESH_EEENS5_IJSH_SB_EEEEEEEvNS4_8identityESZ_S19_vS1A_EENS_8epilogue10collective6detail29Sm90TmaWarpSpecializedAdapterINS1D_15DefaultEpilogueIaSJ_SJ_NS1C_6thread17LinearCombinationIaLi1EiiLNS1H_9ScaleType4KindE0ELNS_15FloatRoundStyleE2EaEENS1_15EpilogueDefaultEEEEEvvEEEEvNT_6ParamsE --------------------------
	.section	.nv.constant0._ZN7cutlass13device_kernelINS_4gemm6kernel13GemmUniversalIN4cute5tupleIJiiiiEEENS1_10collective13CollectiveMmaINS1_34MainloopSm90TmaGmmaWarpSpecializedILi22ENS5_IJNS4_1CILi1EEESB_SB_EEENS1_35KernelTmaWarpSpecializedCooperativeEEENS5_IJNSA_ILi256EEENSA_ILi64EEENSA_ILi32EEEEEEaNS5_IJlSB_lEEEaSJ_NS4_8TiledMMAINS4_8MMA_AtomIJNS4_4SM904GMMA26MMA_64x64x32_S32S8S8_SS_TNEEEENS4_6LayoutINS5_IJNSA_ILi2EEESB_SB_EEENS5_IJSB_NSA_ILi0EEEST_EEEEENS5_IJNS4_10UnderscoreESW_SW_EEEEENS4_13SM90_TMA_LOADENS4_14ComposedLayoutINS4_7SwizzleILi1ELi4ELi3EEENS4_18smem_ptr_flag_bitsILi8EEENSQ_INS5_IJNSA_ILi8EEESH_EEENS5_IJSH_SB_EEEEEEEvNS4_8identityESZ_S19_vS1A_EENS_8epilogue10collective6detail29Sm90TmaWarpSpecializedAdapterINS1D_15DefaultEpilogueIaSJ_SJ_NS1C_6thread17LinearCombinationIaLi1EiiLNS1H_9ScaleType4KindE0ELNS_15FloatRoundStyleE2EaEENS1_15EpilogueDefaultEEEEEvvEEEEvNT_6ParamsE,"a",@progbits
	.sectionflags	@""
	.align	4
.nv.constant0._ZN7cutlass13device_kernelINS_4gemm6kernel13GemmUniversalIN4cute5tupleIJiiiiEEENS1_10collective13CollectiveMmaINS1_34MainloopSm90TmaGmmaWarpSpecializedILi22ENS5_IJNS4_1CILi1EEESB_SB_EEENS1_35KernelTmaWarpSpecializedCooperativeEEENS5_IJNSA_ILi256EEENSA_ILi64EEENSA_ILi32EEEEEEaNS5_IJlSB_lEEEaSJ_NS4_8TiledMMAINS4_8MMA_AtomIJNS4_4SM904GMMA26MMA_64x64x32_S32S8S8_SS_TNEEEENS4_6LayoutINS5_IJNSA_ILi2EEESB_SB_EEENS5_IJSB_NSA_ILi0EEEST_EEEEENS5_IJNS4_10UnderscoreESW_SW_EEEEENS4_13SM90_TMA_LOADENS4_14ComposedLayoutINS4_7SwizzleILi1ELi4ELi3EEENS4_18smem_ptr_flag_bitsILi8EEENSQ_INS5_IJNSA_ILi8EEESH_EEENS5_IJSH_SB_EEEEEEEvNS4_8identityESZ_S19_vS1A_EENS_8epilogue10collective6detail29Sm90TmaWarpSpecializedAdapterINS1D_15DefaultEpilogueIaSJ_SJ_NS1C_6thread17LinearCombinationIaLi1EiiLNS1H_9ScaleType4KindE0ELNS_15FloatRoundStyleE2EaEENS1_15EpilogueDefaultEEEEEvvEEEEvNT_6ParamsE:
	.zero		1664


//--------------------- SYMBOLS --------------------------

	.type		.nv.reservedSmem.offset0,@object
	.size		.nv.reservedSmem.offset0,0x4
	.type		__assertfail,@function
